//
// Generated by NVIDIA NVVM Compiler
//
// Compiler Build ID: CL-36424714
// Cuda compilation tools, release 13.0, V13.0.88
// Based on NVVM 20.0.0
//

.version 9.0
.target sm_100
.address_size 64

	// .globl	_Z9addKernelPiPKiS1_
.extern .func  (.param .b64 func_retval0) malloc
(
	.param .b64 malloc_param_0
)
;
.extern .func free
(
	.param .b64 free_param_0
)
;
.global .align 4 .b8 precalc_xorwow_matrix[102400];
.global .align 4 .b8 precalc_xorwow_offset_matrix[102400];
.global .align 4 .b8 mrg32k3aM1[2304];
.global .align 4 .b8 mrg32k3aM2[2304];
.global .align 4 .b8 mrg32k3aM1SubSeq[2016];
.global .align 4 .b8 mrg32k3aM2SubSeq[2016];
.global .align 4 .b8 mrg32k3aM1Seq[2304];
.global .align 4 .b8 mrg32k3aM2Seq[2304];
.const .align 8 .b8 __cr_lgamma_table[72];
.extern .shared .align 16 .b8 shared[];

.visible .entry _Z9addKernelPiPKiS1_(
	.param .u64 .ptr .align 1 _Z9addKernelPiPKiS1__param_0,
	.param .u64 .ptr .align 1 _Z9addKernelPiPKiS1__param_1,
	.param .u64 .ptr .align 1 _Z9addKernelPiPKiS1__param_2
)
{
	.reg .b32 	%r<5>;
	.reg .b64 	%rd<11>;

	ld.param.u64 	%rd1, [_Z9addKernelPiPKiS1__param_0];
	ld.param.u64 	%rd2, [_Z9addKernelPiPKiS1__param_1];
	ld.param.u64 	%rd3, [_Z9addKernelPiPKiS1__param_2];
	cvta.to.global.u64 	%rd4, %rd1;
	cvta.to.global.u64 	%rd5, %rd3;
	cvta.to.global.u64 	%rd6, %rd2;
	mov.u32 	%r1, %tid.x;
	mul.wide.u32 	%rd7, %r1, 4;
	add.s64 	%rd8, %rd6, %rd7;
	ld.global.u32 	%r2, [%rd8];
	add.s64 	%rd9, %rd5, %rd7;
	ld.global.u32 	%r3, [%rd9];
	add.s32 	%r4, %r3, %r2;
	add.s64 	%rd10, %rd4, %rd7;
	st.global.u32 	[%rd10], %r4;
	ret;

}
	// .globl	_Z10MonteCarloPiS_iiii
.visible .entry _Z10MonteCarloPiS_iiii(
	.param .u64 .ptr .align 1 _Z10MonteCarloPiS_iiii_param_0,
	.param .u64 .ptr .align 1 _Z10MonteCarloPiS_iiii_param_1,
	.param .u32 _Z10MonteCarloPiS_iiii_param_2,
	.param .u32 _Z10MonteCarloPiS_iiii_param_3,
	.param .u32 _Z10MonteCarloPiS_iiii_param_4,
	.param .u32 _Z10MonteCarloPiS_iiii_param_5
)
{
	.reg .pred 	%p<61>;
	.reg .b16 	%rs<26>;
	.reg .b32 	%r<358>;
	.reg .b32 	%f<22>;
	.reg .b64 	%rd<49>;

	ld.param.u64 	%rd11, [_Z10MonteCarloPiS_iiii_param_0];
	ld.param.u64 	%rd12, [_Z10MonteCarloPiS_iiii_param_1];
	ld.param.u32 	%r134, [_Z10MonteCarloPiS_iiii_param_2];
	ld.param.u32 	%r135, [_Z10MonteCarloPiS_iiii_param_3];
	ld.param.u32 	%r136, [_Z10MonteCarloPiS_iiii_param_4];
	cvt.s64.s32 	%rd1, %r134;
	{ // callseq 0, 0
	.param .b64 param0;
	st.param.b64 	[param0], %rd1;
	.param .b64 retval0;
	call.uni (retval0), 
	malloc, 
	(
	param0
	);
	ld.param.b64 	%rd13, [retval0];
	} // callseq 0
	setp.eq.s32 	%p1, %r134, 0;
	@%p1 bra 	$L__BB1_3;
	mov.b64 	%rd47, 0;
$L__BB1_2:
	add.s64 	%rd15, %rd13, %rd47;
	mov.b16 	%rs5, 0;
	st.u8 	[%rd15], %rs5;
	add.s64 	%rd47, %rd47, 1;
	setp.lt.u64 	%p2, %rd47, %rd1;
	@%p2 bra 	$L__BB1_2;
$L__BB1_3:
	shl.b32 	%r137, %r134, 2;
	mov.u32 	%r138, shared;
	add.s32 	%r1, %r138, %r137;
	mov.u32 	%r357, %tid.x;
	mov.u32 	%r139, %ctaid.x;
	mov.u32 	%r3, %ntid.x;
	mad.lo.s32 	%r4, %r139, %r3, %r357;
	// begin inline asm
	mov.u64 	%rd16, %clock64;
	// end inline asm
	cvt.s64.s32 	%rd17, %r4;
	add.s64 	%rd18, %rd16, %rd17;
	cvt.u32.u64 	%r140, %rd18;
	xor.b32  	%r141, %r140, -1429050551;
	mul.lo.s32 	%r142, %r141, 1099087573;
	{ .reg .b32 tmp; mov.b64 {tmp, %r143}, %rd18; }
	xor.b32  	%r144, %r143, -136515619;
	mul.lo.s32 	%r145, %r144, -1703105765;
	add.s32 	%r146, %r142, %r145;
	add.s32 	%r311, %r146, 6615241;
	add.s32 	%r329, %r142, 123456789;
	xor.b32  	%r296, %r142, 362436069;
	add.s32 	%r297, %r145, 521288629;
	xor.b32  	%r298, %r145, 88675123;
	add.s32 	%r299, %r142, 5783321;
	setp.ge.s32 	%p3, %r357, %r134;
	@%p3 bra 	$L__BB1_6;
	mov.u32 	%r292, %r357;
$L__BB1_5:
	shl.b32 	%r147, %r292, 2;
	add.s32 	%r149, %r138, %r147;
	mov.b32 	%r150, 0;
	st.shared.u32 	[%r149], %r150;
	add.s32 	%r151, %r1, %r147;
	st.shared.u32 	[%r151], %r150;
	add.s32 	%r292, %r292, %r3;
	setp.lt.s32 	%p4, %r292, %r134;
	@%p4 bra 	$L__BB1_5;
$L__BB1_6:
	bar.sync 	0;
	setp.lt.s32 	%p5, %r136, 1;
	@%p5 bra 	$L__BB1_77;
	cvt.rn.f32.s32 	%f1, %r134;
	add.s32 	%r13, %r135, 1;
	shl.b32 	%r14, %r135, 1;
	setp.gt.s32 	%p6, %r134, 0;
	cvt.rn.f32.s32 	%f2, %r135;
	add.s32 	%r15, %r135, -1;
	cvt.rn.f32.s32 	%f3, %r15;
	@%p6 bra 	$L__BB1_19;
	mov.b32 	%r327, 0;
$L__BB1_9:
	shr.u32 	%r154, %r329, 2;
	xor.b32  	%r155, %r154, %r329;
	shl.b32 	%r156, %r299, 4;
	shl.b32 	%r157, %r155, 1;
	xor.b32  	%r158, %r156, %r157;
	xor.b32  	%r159, %r158, %r299;
	xor.b32  	%r87, %r159, %r155;
	add.s32 	%r311, %r311, 362437;
	add.s32 	%r160, %r87, %r311;
	cvt.rn.f32.u32 	%f4, %r160;
	fma.rn.f32 	%f5, %f4, 0f2F800000, 0f2F000000;
	mul.f32 	%f6, %f5, %f1;
	cvt.rzi.s32.f32 	%r161, %f6;
	rem.s32 	%r103, %r161, %r134;
	setp.le.s32 	%p7, %r103, %r135;
	mov.b32 	%r104, 0;
	@%p7 bra 	$L__BB1_14;
	setp.ge.s32 	%p8, %r14, %r103;
	mov.b32 	%r104, 1;
	mov.u32 	%r337, %r135;
	@%p8 bra 	$L__BB1_13;
	mov.b32 	%r335, 1;
	mov.b32 	%r334, -1;
	mov.u32 	%r337, %r135;
$L__BB1_12:
	add.s32 	%r165, %r13, %r337;
	add.s32 	%r337, %r165, %r334;
	add.s32 	%r104, %r335, 1;
	not.b32 	%r334, %r335;
	add.s32 	%r166, %r13, %r337;
	add.s32 	%r167, %r166, %r334;
	setp.lt.s32 	%p9, %r167, %r103;
	mov.u32 	%r335, %r104;
	@%p9 bra 	$L__BB1_12;
$L__BB1_13:
	not.b32 	%r168, %r337;
	add.s32 	%r103, %r103, %r168;
$L__BB1_14:
	setp.eq.s32 	%p10, %r104, 0;
	mov.b32 	%r341, 0;
	@%p10 bra 	$L__BB1_16;
	mul.lo.s32 	%r170, %r135, %r104;
	add.s32 	%r171, %r104, -1;
	add.s32 	%r172, %r104, -2;
	mul.wide.u32 	%rd19, %r171, %r172;
	shr.u64 	%rd20, %rd19, 1;
	cvt.u32.u64 	%r173, %rd20;
	sub.s32 	%r174, %r170, %r173;
	add.s32 	%r341, %r174, 1;
$L__BB1_16:
	add.s32 	%r175, %r341, %r103;
	cvt.s64.s32 	%rd21, %r175;
	add.s64 	%rd22, %rd13, %rd21;
	mov.b16 	%rs7, 1;
	st.u8 	[%rd22], %rs7;
	mov.b16 	%rs25, 0;
	mov.u32 	%r345, %r299;
	mov.u32 	%r299, %r87;
	mov.u32 	%r347, %r297;
	mov.u32 	%r297, %r298;
	mov.u32 	%r349, %r296;
$L__BB1_17:
	mov.u32 	%r329, %r297;
	mov.u32 	%r297, %r299;
	mov.u32 	%r296, %r345;
	shr.u32 	%r176, %r349, 2;
	xor.b32  	%r177, %r176, %r349;
	shl.b32 	%r178, %r297, 4;
	shl.b32 	%r179, %r177, 1;
	xor.b32  	%r180, %r178, %r179;
	xor.b32  	%r181, %r180, %r297;
	xor.b32  	%r345, %r181, %r177;
	add.s32 	%r182, %r311, %r345;
	add.s32 	%r183, %r182, 362437;
	cvt.rn.f32.u32 	%f7, %r183;
	fma.rn.f32 	%f8, %f7, 0f2F800000, 0f2F000000;
	mul.f32 	%f9, %f8, %f2;
	cvt.rzi.s32.f32 	%r184, %f9;
	rem.s32 	%r112, %r184, %r135;
	setp.ge.s32 	%p11, %r112, %r104;
	@%p11 bra 	$L__BB1_60;
	add.s32 	%r352, %r104, -1;
	mov.b32 	%r350, 0;
	mov.u32 	%r351, %r103;
	bra.uni 	$L__BB1_61;
$L__BB1_19:
	and.b32  	%r16, %r134, 15;
	and.b32  	%r17, %r134, 7;
	and.b32  	%r18, %r134, 2147483632;
	and.b32  	%r19, %r134, 3;
	neg.s32 	%r20, %r18;
	mov.b32 	%r293, 0;
	add.s64 	%rd5, %rd13, 7;
$L__BB1_20:
	shr.u32 	%r219, %r329, 2;
	xor.b32  	%r220, %r219, %r329;
	shl.b32 	%r221, %r299, 4;
	shl.b32 	%r222, %r220, 1;
	xor.b32  	%r223, %r221, %r222;
	xor.b32  	%r224, %r223, %r299;
	xor.b32  	%r28, %r224, %r220;
	add.s32 	%r311, %r311, 362437;
	add.s32 	%r225, %r28, %r311;
	cvt.rn.f32.u32 	%f13, %r225;
	fma.rn.f32 	%f14, %f13, 0f2F800000, 0f2F000000;
	mul.f32 	%f15, %f14, %f1;
	cvt.rzi.s32.f32 	%r226, %f15;
	rem.s32 	%r321, %r226, %r134;
	setp.le.s32 	%p28, %r321, %r135;
	mov.b32 	%r320, 0;
	@%p28 bra 	$L__BB1_25;
	setp.ge.s32 	%p29, %r14, %r321;
	mov.b32 	%r320, 1;
	mov.u32 	%r303, %r135;
	@%p29 bra 	$L__BB1_24;
	mov.b32 	%r301, 1;
	mov.b32 	%r300, -1;
	mov.u32 	%r303, %r135;
$L__BB1_23:
	add.s32 	%r230, %r13, %r303;
	add.s32 	%r303, %r230, %r300;
	add.s32 	%r320, %r301, 1;
	not.b32 	%r300, %r301;
	add.s32 	%r231, %r13, %r303;
	add.s32 	%r232, %r231, %r300;
	setp.lt.s32 	%p30, %r232, %r321;
	mov.u32 	%r301, %r320;
	@%p30 bra 	$L__BB1_23;
$L__BB1_24:
	not.b32 	%r233, %r303;
	add.s32 	%r321, %r321, %r233;
$L__BB1_25:
	setp.lt.u32 	%p31, %r134, 16;
	mov.b32 	%r325, 0;
	@%p31 bra 	$L__BB1_28;
	mov.u64 	%rd48, %rd5;
	mov.u32 	%r307, %r20;
$L__BB1_27:
	.pragma "nounroll";
	mov.b16 	%rs12, 0;
	st.u8 	[%rd48+-7], %rs12;
	st.u8 	[%rd48+-6], %rs12;
	st.u8 	[%rd48+-5], %rs12;
	st.u8 	[%rd48+-4], %rs12;
	st.u8 	[%rd48+-3], %rs12;
	st.u8 	[%rd48+-2], %rs12;
	st.u8 	[%rd48+-1], %rs12;
	st.u8 	[%rd48], %rs12;
	st.u8 	[%rd48+1], %rs12;
	st.u8 	[%rd48+2], %rs12;
	st.u8 	[%rd48+3], %rs12;
	st.u8 	[%rd48+4], %rs12;
	st.u8 	[%rd48+5], %rs12;
	st.u8 	[%rd48+6], %rs12;
	st.u8 	[%rd48+7], %rs12;
	st.u8 	[%rd48+8], %rs12;
	add.s32 	%r307, %r307, 16;
	add.s64 	%rd48, %rd48, 16;
	setp.eq.s32 	%p32, %r307, 0;
	mov.u32 	%r325, %r18;
	@%p32 bra 	$L__BB1_28;
	bra.uni 	$L__BB1_27;
$L__BB1_28:
	setp.eq.s32 	%p33, %r16, 0;
	@%p33 bra 	$L__BB1_38;
	add.s32 	%r235, %r16, -1;
	setp.lt.u32 	%p34, %r235, 7;
	@%p34 bra 	$L__BB1_31;
	cvt.u64.u32 	%rd29, %r325;
	add.s64 	%rd30, %rd13, %rd29;
	mov.b16 	%rs13, 0;
	st.u8 	[%rd30], %rs13;
	st.u8 	[%rd30+1], %rs13;
	st.u8 	[%rd30+2], %rs13;
	st.u8 	[%rd30+3], %rs13;
	st.u8 	[%rd30+4], %rs13;
	st.u8 	[%rd30+5], %rs13;
	st.u8 	[%rd30+6], %rs13;
	st.u8 	[%rd30+7], %rs13;
	add.s32 	%r325, %r325, 8;
$L__BB1_31:
	setp.eq.s32 	%p35, %r17, 0;
	@%p35 bra 	$L__BB1_38;
	add.s32 	%r236, %r17, -1;
	setp.lt.u32 	%p36, %r236, 3;
	@%p36 bra 	$L__BB1_34;
	cvt.u64.u32 	%rd31, %r325;
	add.s64 	%rd32, %rd13, %rd31;
	mov.b16 	%rs14, 0;
	st.u8 	[%rd32], %rs14;
	st.u8 	[%rd32+1], %rs14;
	st.u8 	[%rd32+2], %rs14;
	st.u8 	[%rd32+3], %rs14;
	add.s32 	%r325, %r325, 4;
$L__BB1_34:
	setp.eq.s32 	%p37, %r19, 0;
	@%p37 bra 	$L__BB1_38;
	setp.eq.s32 	%p38, %r19, 1;
	cvt.u64.u32 	%rd33, %r325;
	add.s64 	%rd8, %rd13, %rd33;
	mov.b16 	%rs15, 0;
	st.u8 	[%rd8], %rs15;
	@%p38 bra 	$L__BB1_38;
	setp.eq.s32 	%p39, %r19, 2;
	mov.b16 	%rs16, 0;
	st.u8 	[%rd8+1], %rs16;
	@%p39 bra 	$L__BB1_38;
	mov.b16 	%rs17, 0;
	st.u8 	[%rd8+2], %rs17;
$L__BB1_38:
	setp.eq.s32 	%p40, %r320, 0;
	mov.b32 	%r308, 0;
	@%p40 bra 	$L__BB1_39;
	bra.uni 	$L__BB1_59;
$L__BB1_39:
	add.s32 	%r243, %r308, %r321;
	cvt.s64.s32 	%rd36, %r243;
	add.s64 	%rd37, %rd13, %rd36;
	mov.b16 	%rs19, 1;
	st.u8 	[%rd37], %rs19;
	mov.b16 	%rs24, 0;
	mov.u32 	%r312, %r299;
	mov.u32 	%r299, %r28;
	mov.u32 	%r314, %r297;
	mov.u32 	%r297, %r298;
	mov.u32 	%r316, %r296;
$L__BB1_40:
	mov.u32 	%r329, %r297;
	mov.u32 	%r297, %r299;
	mov.u32 	%r296, %r312;
	shr.u32 	%r244, %r316, 2;
	xor.b32  	%r245, %r244, %r316;
	shl.b32 	%r246, %r297, 4;
	shl.b32 	%r247, %r245, 1;
	xor.b32  	%r248, %r246, %r247;
	xor.b32  	%r249, %r248, %r297;
	xor.b32  	%r312, %r249, %r245;
	add.s32 	%r250, %r311, %r312;
	add.s32 	%r251, %r250, 362437;
	cvt.rn.f32.u32 	%f16, %r251;
	fma.rn.f32 	%f17, %f16, 0f2F800000, 0f2F000000;
	mul.f32 	%f18, %f17, %f2;
	cvt.rzi.s32.f32 	%r252, %f18;
	rem.s32 	%r54, %r252, %r135;
	setp.lt.s32 	%p41, %r54, %r320;
	@%p41 bra 	$L__BB1_42;
	add.s32 	%r253, %r321, %r320;
	setp.lt.s32 	%p42, %r54, %r253;
	selp.b32 	%r317, 1, 2, %p42;
	selp.s32 	%r254, -1, 0, %p42;
	add.s32 	%r318, %r321, %r254;
	mov.u32 	%r319, %r320;
	bra.uni 	$L__BB1_43;
$L__BB1_42:
	add.s32 	%r319, %r320, -1;
	mov.b32 	%r317, 0;
	mov.u32 	%r318, %r321;
$L__BB1_43:
	shr.u32 	%r257, %r314, 2;
	xor.b32  	%r258, %r257, %r314;
	shl.b32 	%r259, %r312, 4;
	shl.b32 	%r260, %r258, 1;
	xor.b32  	%r261, %r260, %r259;
	xor.b32  	%r262, %r261, %r258;
	xor.b32  	%r299, %r262, %r312;
	add.s32 	%r311, %r311, 724874;
	add.s32 	%r263, %r299, %r311;
	cvt.rn.f32.u32 	%f19, %r263;
	fma.rn.f32 	%f20, %f19, 0f2F800000, 0f2F000000;
	mul.f32 	%f21, %f20, %f3;
	cvt.rzi.s32.f32 	%r264, %f21;
	rem.s32 	%r265, %r264, %r15;
	setp.lt.s32 	%p43, %r265, %r319;
	add.s32 	%r266, %r319, %r318;
	setp.lt.s32 	%p44, %r265, %r266;
	selp.b32 	%r267, 1, 2, %p44;
	selp.b32 	%r268, 0, %r267, %p43;
	xor.b32  	%r256, %r268, %r317;
	setp.gt.s32 	%p45, %r256, 1;
	@%p45 bra 	$L__BB1_46;
	setp.eq.s32 	%p47, %r256, 0;
	@%p47 bra 	$L__BB1_49;
	add.s32 	%r321, %r321, -1;
	add.s32 	%r320, %r320, -1;
	bra.uni 	$L__BB1_49;
$L__BB1_46:
	setp.eq.s32 	%p46, %r256, 3;
	@%p46 bra 	$L__BB1_48;
	add.s32 	%r320, %r320, 1;
	bra.uni 	$L__BB1_49;
$L__BB1_48:
	add.s32 	%r321, %r321, 1;
$L__BB1_49:
	setp.gt.s32 	%p48, %r320, 0;
	mov.b32 	%r322, 0;
	@%p48 bra 	$L__BB1_58;
$L__BB1_50:
	add.s32 	%r275, %r322, %r321;
	cvt.s64.s32 	%rd40, %r275;
	add.s64 	%rd41, %rd13, %rd40;
	mov.b16 	%rs20, 1;
	st.u8 	[%rd41], %rs20;
	setp.ne.s32 	%p49, %r320, 0;
	setp.ne.s32 	%p50, %r321, 0;
	setp.eq.s32 	%p51, %r321, 0;
	selp.b16 	%rs21, 1, %rs24, %p51;
	selp.b16 	%rs24, %rs21, %rs24, %p48;
	and.pred  	%p53, %p49, %p50;
	mov.u32 	%r314, %r296;
	mov.u32 	%r316, %r329;
	@%p53 bra 	$L__BB1_40;
	setp.lt.s32 	%p54, %r4, %r134;
	mov.u32 	%r323, %r4;
	@%p54 bra 	$L__BB1_52;
	bra.uni 	$L__BB1_57;
$L__BB1_52:
	cvt.s64.s32 	%rd42, %r323;
	add.s64 	%rd43, %rd13, %rd42;
	ld.u8 	%rs22, [%rd43];
	setp.eq.s16 	%p55, %rs22, 0;
	@%p55 bra 	$L__BB1_56;
	and.b16  	%rs23, %rs24, 255;
	setp.eq.s16 	%p56, %rs23, 0;
	@%p56 bra 	$L__BB1_55;
	shl.b32 	%r276, %r323, 2;
	mov.u32 	%r277, shared;
	add.s32 	%r278, %r277, %r276;
	ld.shared.u32 	%r279, [%r278];
	add.s32 	%r280, %r279, 1;
	st.shared.u32 	[%r278], %r280;
$L__BB1_55:
	shl.b32 	%r281, %r323, 2;
	add.s32 	%r282, %r1, %r281;
	ld.shared.u32 	%r283, [%r282];
	add.s32 	%r284, %r283, 1;
	st.shared.u32 	[%r282], %r284;
$L__BB1_56:
	add.s32 	%r323, %r323, %r3;
	setp.lt.s32 	%p57, %r323, %r134;
	@%p57 bra 	$L__BB1_52;
$L__BB1_57:
	add.s32 	%r293, %r293, 1;
	setp.eq.s32 	%p58, %r293, %r136;
	mov.u32 	%r298, %r312;
	@%p58 bra 	$L__BB1_77;
	bra.uni 	$L__BB1_20;
$L__BB1_58:
	mul.lo.s32 	%r270, %r135, %r320;
	add.s32 	%r271, %r320, -1;
	add.s32 	%r272, %r320, -2;
	mul.wide.u32 	%rd38, %r271, %r272;
	shr.u64 	%rd39, %rd38, 1;
	cvt.u32.u64 	%r273, %rd39;
	sub.s32 	%r274, %r270, %r273;
	add.s32 	%r322, %r274, 1;
	bra.uni 	$L__BB1_50;
$L__BB1_59:
	mul.lo.s32 	%r238, %r135, %r320;
	add.s32 	%r239, %r320, -1;
	add.s32 	%r240, %r320, -2;
	mul.wide.u32 	%rd34, %r239, %r240;
	shr.u64 	%rd35, %rd34, 1;
	cvt.u32.u64 	%r241, %rd35;
	sub.s32 	%r242, %r238, %r241;
	add.s32 	%r308, %r242, 1;
	bra.uni 	$L__BB1_39;
$L__BB1_60:
	add.s32 	%r185, %r103, %r104;
	setp.lt.s32 	%p12, %r112, %r185;
	selp.b32 	%r350, 1, 2, %p12;
	selp.s32 	%r186, -1, 0, %p12;
	add.s32 	%r351, %r103, %r186;
	mov.u32 	%r352, %r104;
$L__BB1_61:
	shr.u32 	%r189, %r347, 2;
	xor.b32  	%r190, %r189, %r347;
	shl.b32 	%r191, %r345, 4;
	shl.b32 	%r192, %r190, 1;
	xor.b32  	%r193, %r192, %r191;
	xor.b32  	%r194, %r193, %r190;
	xor.b32  	%r299, %r194, %r345;
	add.s32 	%r311, %r311, 724874;
	add.s32 	%r195, %r299, %r311;
	cvt.rn.f32.u32 	%f10, %r195;
	fma.rn.f32 	%f11, %f10, 0f2F800000, 0f2F000000;
	mul.f32 	%f12, %f11, %f3;
	cvt.rzi.s32.f32 	%r196, %f12;
	rem.s32 	%r197, %r196, %r15;
	setp.lt.s32 	%p13, %r197, %r352;
	add.s32 	%r198, %r352, %r351;
	setp.lt.s32 	%p14, %r197, %r198;
	selp.b32 	%r199, 1, 2, %p14;
	selp.b32 	%r200, 0, %r199, %p13;
	xor.b32  	%r188, %r200, %r350;
	setp.gt.s32 	%p15, %r188, 1;
	@%p15 bra 	$L__BB1_65;
	setp.eq.s32 	%p17, %r188, 0;
	@%p17 bra 	$L__BB1_67;
	add.s32 	%r103, %r103, -1;
	add.s32 	%r104, %r104, -1;
	bra.uni 	$L__BB1_67;
$L__BB1_64:
	add.s32 	%r104, %r104, 1;
	bra.uni 	$L__BB1_67;
$L__BB1_65:
	setp.eq.s32 	%p16, %r188, 2;
	@%p16 bra 	$L__BB1_64;
	add.s32 	%r103, %r103, 1;
$L__BB1_67:
	setp.lt.s32 	%p18, %r104, 1;
	mov.b32 	%r355, 0;
	@%p18 bra 	$L__BB1_69;
	mul.lo.s32 	%r202, %r135, %r104;
	add.s32 	%r203, %r104, -1;
	add.s32 	%r204, %r104, -2;
	mul.wide.u32 	%rd23, %r203, %r204;
	shr.u64 	%rd24, %rd23, 1;
	cvt.u32.u64 	%r205, %rd24;
	sub.s32 	%r206, %r202, %r205;
	add.s32 	%r355, %r206, 1;
$L__BB1_69:
	add.s32 	%r207, %r355, %r103;
	cvt.s64.s32 	%rd25, %r207;
	add.s64 	%rd26, %rd13, %rd25;
	mov.b16 	%rs8, 1;
	st.u8 	[%rd26], %rs8;
	setp.eq.s32 	%p19, %r104, 0;
	setp.eq.s32 	%p20, %r103, 0;
	or.pred  	%p21, %p19, %p20;
	setp.gt.s32 	%p22, %r104, 0;
	selp.b16 	%rs9, 1, %rs25, %p20;
	selp.b16 	%rs25, %rs9, %rs25, %p22;
	mov.u32 	%r347, %r296;
	mov.u32 	%r349, %r329;
	@%p21 bra 	$L__BB1_70;
	bra.uni 	$L__BB1_17;
$L__BB1_70:
	setp.ge.s32 	%p23, %r4, %r134;
	mov.u32 	%r356, %r4;
	@%p23 bra 	$L__BB1_76;
$L__BB1_71:
	cvt.s64.s32 	%rd27, %r356;
	add.s64 	%rd28, %rd13, %rd27;
	ld.u8 	%rs10, [%rd28];
	setp.eq.s16 	%p24, %rs10, 0;
	@%p24 bra 	$L__BB1_75;
	and.b16  	%rs11, %rs25, 255;
	setp.eq.s16 	%p25, %rs11, 0;
	@%p25 bra 	$L__BB1_74;
	shl.b32 	%r208, %r356, 2;
	add.s32 	%r210, %r138, %r208;
	ld.shared.u32 	%r211, [%r210];
	add.s32 	%r212, %r211, 1;
	st.shared.u32 	[%r210], %r212;
$L__BB1_74:
	shl.b32 	%r213, %r356, 2;
	add.s32 	%r214, %r1, %r213;
	ld.shared.u32 	%r215, [%r214];
	add.s32 	%r216, %r215, 1;
	st.shared.u32 	[%r214], %r216;
$L__BB1_75:
	add.s32 	%r356, %r356, %r3;
	setp.lt.s32 	%p26, %r356, %r134;
	@%p26 bra 	$L__BB1_71;
$L__BB1_76:
	add.s32 	%r327, %r327, 1;
	setp.ne.s32 	%p27, %r327, %r136;
	mov.u32 	%r298, %r345;
	@%p27 bra 	$L__BB1_9;
$L__BB1_77:
	setp.ge.s32 	%p59, %r357, %r134;
	{ // callseq 1, 0
	.param .b64 param0;
	st.param.b64 	[param0], %rd13;
	call.uni 
	free, 
	(
	param0
	);
	} // callseq 1
	bar.sync 	0;
	@%p59 bra 	$L__BB1_80;
	cvta.to.global.u64 	%rd9, %rd11;
	cvta.to.global.u64 	%rd10, %rd12;
	mov.u32 	%r286, shared;
$L__BB1_79:
	shl.b32 	%r285, %r357, 2;
	add.s32 	%r287, %r286, %r285;
	ld.shared.u32 	%r288, [%r287];
	mul.wide.s32 	%rd44, %r357, 4;
	add.s64 	%rd45, %rd9, %rd44;
	st.global.u32 	[%rd45], %r288;
	add.s32 	%r289, %r1, %r285;
	ld.shared.u32 	%r290, [%r289];
	add.s64 	%rd46, %rd10, %rd44;
	st.global.u32 	[%rd46], %r290;
	add.s32 	%r357, %r357, %r3;
	setp.lt.s32 	%p60, %r357, %r134;
	@%p60 bra 	$L__BB1_79;
$L__BB1_80:
	ret;

}
	// .globl	_Z22CalculateProbabilitiesPiS_Pdi
.visible .entry _Z22CalculateProbabilitiesPiS_Pdi(
	.param .u64 .ptr .align 1 _Z22CalculateProbabilitiesPiS_Pdi_param_0,
	.param .u64 .ptr .align 1 _Z22CalculateProbabilitiesPiS_Pdi_param_1,
	.param .u64 .ptr .align 1 _Z22CalculateProbabilitiesPiS_Pdi_param_2,
	.param .u32 _Z22CalculateProbabilitiesPiS_Pdi_param_3
)
{
	.reg .pred 	%p<3>;
	.reg .b32 	%r<8>;
	.reg .b64 	%rd<16>;
	.reg .b64 	%fd<4>;

	ld.param.u64 	%rd2, [_Z22CalculateProbabilitiesPiS_Pdi_param_0];
	ld.param.u64 	%rd3, [_Z22CalculateProbabilitiesPiS_Pdi_param_1];
	ld.param.u64 	%rd4, [_Z22CalculateProbabilitiesPiS_Pdi_param_2];
	ld.param.u32 	%r3, [_Z22CalculateProbabilitiesPiS_Pdi_param_3];
	cvta.to.global.u64 	%rd1, %rd4;
	mov.u32 	%r4, %tid.x;
	mov.u32 	%r5, %ctaid.x;
	mov.u32 	%r6, %ntid.x;
	mad.lo.s32 	%r1, %r5, %r6, %r4;
	setp.ge.s32 	%p1, %r1, %r3;
	@%p1 bra 	$L__BB2_4;
	cvta.to.global.u64 	%rd5, %rd3;
	mul.wide.s32 	%rd6, %r1, 4;
	add.s64 	%rd7, %rd5, %rd6;
	ld.global.u32 	%r2, [%rd7];
	setp.eq.s32 	%p2, %r2, 0;
	@%p2 bra 	$L__BB2_3;
	cvta.to.global.u64 	%rd8, %rd2;
	add.s64 	%rd10, %rd8, %rd6;
	ld.global.u32 	%r7, [%rd10];
	cvt.rn.f64.s32 	%fd1, %r7;
	cvt.rn.f64.s32 	%fd2, %r2;
	div.rn.f64 	%fd3, %fd1, %fd2;
	mul.wide.s32 	%rd11, %r1, 8;
	add.s64 	%rd12, %rd1, %rd11;
	st.global.f64 	[%rd12], %fd3;
	bra.uni 	$L__BB2_4;
$L__BB2_3:
	mul.wide.s32 	%rd13, %r1, 8;
	add.s64 	%rd14, %rd1, %rd13;
	mov.b64 	%rd15, 0;
	st.global.u64 	[%rd14], %rd15;
$L__BB2_4:
	ret;

}


// ===== COMPILED SASS (sm_100) =====

	.target	sm_100

	.elftype	@"ET_EXEC"


//--------------------- .note.nv.tkinfo           --------------------------
	.section	.note.nv.tkinfo,"",@"SHT_NOTE"
	.sectionflags	@"SHF_NOTE_NV_TKINFO"
	.tkinfo
        /*0018*/ 	.word	0x00000002
        /*0030*/ 	.string	""
        /*0030*/ 	.string	"ptxas"
        /*0030*/ 	.string	"Cuda compilation tools, release 13.0, V13.0.88"
        /*0030*/ 	.string	"Build cuda_13.0.r13.0/compiler.36424714_0"
        /*0030*/ 	.string	"-arch sm_100 -m 64 "



//--------------------- .note.nv.cuinfo           --------------------------
	.section	.note.nv.cuinfo,"",@"SHT_NOTE"
	.sectionflags	@"SHF_NOTE_NV_CUINFO"
        /*0018*/ 	.short	0x0002
        /*001a*/ 	.short	0x0064
        /*001c*/ 	.short	0x0082
	.zero		2


//--------------------- .nv.info                  --------------------------
	.section	.nv.info,"",@"SHT_CUDA_INFO"
	.align	4


	//----- nvinfo : EIATTR_REGCOUNT
	.align		4
        /*0000*/ 	.byte	0x04, 0x2f
        /*0002*/ 	.short	(.L_10 - .L_9)
	.align		4
.L_9:
        /*0004*/ 	.word	index@(_Z9addKernelPiPKiS1_)
        /*0008*/ 	.word	0x0000000c


	//----- nvinfo : EIATTR_FRAME_SIZE
	.align		4
.L_10:
        /*000c*/ 	.byte	0x04, 0x11
        /*000e*/ 	.short	(.L_12 - .L_11)
	.align		4
.L_11:
        /*0010*/ 	.word	index@(_Z9addKernelPiPKiS1_)
        /*0014*/ 	.word	0x00000000


	//----- nvinfo : EIATTR_REGCOUNT
	.align		4
.L_12:
        /*0018*/ 	.byte	0x04, 0x2f
        /*001a*/ 	.short	(.L_14 - .L_13)
	.align		4
.L_13:
        /*001c*/ 	.word	index@(_Z10MonteCarloPiS_iiii)
        /*0020*/ 	.word	0x00000027


	//----- nvinfo : EIATTR_FRAME_SIZE
	.align		4
.L_14:
        /*0024*/ 	.byte	0x04, 0x11
        /*0026*/ 	.short	(.L_16 - .L_15)
	.align		4
.L_15:
        /*0028*/ 	.word	index@(_Z10MonteCarloPiS_iiii)
        /*002c*/ 	.word	0x00000000


	//----- nvinfo : EIATTR_REGCOUNT
	.align		4
.L_16:
        /*0030*/ 	.byte	0x04, 0x2f
        /*0032*/ 	.short	(.L_18 - .L_17)
	.align		4
.L_17:
        /*0034*/ 	.word	index@(_Z22CalculateProbabilitiesPiS_Pdi)
        /*0038*/ 	.word	0x00000019


	//----- nvinfo : EIATTR_FRAME_SIZE
	.align		4
.L_18:
        /*003c*/ 	.byte	0x04, 0x11
        /*003e*/ 	.short	(.L_20 - .L_19)
	.align		4
.L_19:
        /*0040*/ 	.word	index@($__internal_0_$__cuda_sm20_div_rn_f64_full)
        /*0044*/ 	.word	0x00000000


	//----- nvinfo : EIATTR_FRAME_SIZE
	.align		4
.L_20:
        /*0048*/ 	.byte	0x04, 0x11
        /*004a*/ 	.short	(.L_22 - .L_21)
	.align		4
.L_21:
        /*004c*/ 	.word	index@(_Z22CalculateProbabilitiesPiS_Pdi)
        /*0050*/ 	.word	0x00000000


	//----- nvinfo : EIATTR_MIN_STACK_SIZE
	.align		4
.L_22:
        /*0054*/ 	.byte	0x04, 0x12
        /*0056*/ 	.short	(.L_24 - .L_23)
	.align		4
.L_23:
        /*0058*/ 	.word	index@(_Z22CalculateProbabilitiesPiS_Pdi)
        /*005c*/ 	.word	0x00000000


	//----- nvinfo : EIATTR_MIN_STACK_SIZE
	.align		4
.L_24:
        /*0060*/ 	.byte	0x04, 0x12
        /*0062*/ 	.short	(.L_26 - .L_25)
	.align		4
.L_25:
        /*0064*/ 	.word	index@(_Z10MonteCarloPiS_iiii)
        /*0068*/ 	.word	0x00000000


	//----- nvinfo : EIATTR_MIN_STACK_SIZE
	.align		4
.L_26:
        /*006c*/ 	.byte	0x04, 0x12
        /*006e*/ 	.short	(.L_28 - .L_27)
	.align		4
.L_27:
        /*0070*/ 	.word	index@(_Z9addKernelPiPKiS1_)
        /*0074*/ 	.word	0x00000000
.L_28:


//--------------------- .nv.compat                --------------------------
	.section	.nv.compat,"",@"SHT_CUDA_COMPAT_INFO"
	.align	4
        /*0000*/ 	.byte	0x02, 0x09, 0x00, 0x00, 0x02, 0x02, 0x01, 0x00, 0x02, 0x05, 0x05, 0x00, 0x03, 0x07, 0x01, 0x01
        /*0010*/ 	.byte	0x02, 0x03, 0x00, 0x00, 0x02, 0x06, 0x01, 0x00, 0x04, 0x0b, 0x08, 0x00, 0x01, 0x00, 0x00, 0x00
        /*0020*/ 	.byte	0x00, 0x00, 0x00, 0x00


//--------------------- .nv.info._Z22CalculateProbabilitiesPiS_Pdi --------------------------
	.section	.nv.info._Z22CalculateProbabilitiesPiS_Pdi,"",@"SHT_CUDA_INFO"
	.sectionflags	@""
	.align	4


	//----- nvinfo : EIATTR_CUDA_API_VERSION
	.align		4
        /*0000*/ 	.byte	0x04, 0x37
        /*0002*/ 	.short	(.L_30 - .L_29)
.L_29:
        /*0004*/ 	.word	0x00000082


	//----- nvinfo : EIATTR_KPARAM_INFO
	.align		4
.L_30:
        /*0008*/ 	.byte	0x04, 0x17
        /*000a*/ 	.short	(.L_32 - .L_31)
.L_31:
        /*000c*/ 	.word	0x00000000
        /*0010*/ 	.short	0x0003
        /*0012*/ 	.short	0x0018
        /*0014*/ 	.byte	0x00, 0xf0, 0x11, 0x00


	//----- nvinfo : EIATTR_KPARAM_INFO
	.align		4
.L_32:
        /*0018*/ 	.byte	0x04, 0x17
        /*001a*/ 	.short	(.L_34 - .L_33)
.L_33:
        /*001c*/ 	.word	0x00000000
        /*0020*/ 	.short	0x0002
        /*0022*/ 	.short	0x0010
        /*0024*/ 	.byte	0x00, 0xf5, 0x21, 0x00


	//----- nvinfo : EIATTR_KPARAM_INFO
	.align		4
.L_34:
        /*0028*/ 	.byte	0x04, 0x17
        /*002a*/ 	.short	(.L_36 - .L_35)
.L_35:
        /*002c*/ 	.word	0x00000000
        /*0030*/ 	.short	0x0001
        /*0032*/ 	.short	0x0008
        /*0034*/ 	.byte	0x00, 0xf5, 0x21, 0x00


	//----- nvinfo : EIATTR_KPARAM_INFO
	.align		4
.L_36:
        /*0038*/ 	.byte	0x04, 0x17
        /*003a*/ 	.short	(.L_38 - .L_37)
.L_37:
        /*003c*/ 	.word	0x00000000
        /*0040*/ 	.short	0x0000
        /*0042*/ 	.short	0x0000
        /*0044*/ 	.byte	0x00, 0xf5, 0x21, 0x00


	//----- nvinfo : EIATTR_SPARSE_MMA_MASK
	.align		4
.L_38:
        /*0048*/ 	.byte	0x03, 0x50
        /*004a*/ 	.short	0x0000


	//----- nvinfo : EIATTR_MAXREG_COUNT
	.align		4
        /*004c*/ 	.byte	0x03, 0x1b
        /*004e*/ 	.short	0x00ff


	//----- nvinfo : EIATTR_MERCURY_ISA_VERSION
	.align		4
        /*0050*/ 	.byte	0x03, 0x5f
        /*0052*/ 	.short	0x0101


	//----- nvinfo : EIATTR_VRC_CTA_INIT_COUNT
	.align		4
        /*0054*/ 	.byte	0x02, 0x4a
	.zero		1
	.zero		1


	//----- nvinfo : EIATTR_EXIT_INSTR_OFFSETS
	.align		4
        /*0058*/ 	.byte	0x04, 0x1c
        /*005a*/ 	.short	(.L_40 - .L_39)


	//   ....[0]....
.L_39:
        /*005c*/ 	.word	0x00000070


	//   ....[1]....
        /*0060*/ 	.word	0x00000280


	//   ....[2]....
        /*0064*/ 	.word	0x000002c0


	//----- nvinfo : EIATTR_CRS_STACK_SIZE
	.align		4
.L_40:
        /*0068*/ 	.byte	0x04, 0x1e
        /*006a*/ 	.short	(.L_42 - .L_41)
.L_41:
        /*006c*/ 	.word	0x00000000


	//----- nvinfo : EIATTR_CBANK_PARAM_SIZE
	.align		4
.L_42:
        /*0070*/ 	.byte	0x03, 0x19
        /*0072*/ 	.short	0x001c


	//----- nvinfo : EIATTR_PARAM_CBANK
	.align		4
        /*0074*/ 	.byte	0x04, 0x0a
        /*0076*/ 	.short	(.L_44 - .L_43)
	.align		4
.L_43:
        /*0078*/ 	.word	index@(.nv.constant0._Z22CalculateProbabilitiesPiS_Pdi)
        /*007c*/ 	.short	0x0380
        /*007e*/ 	.short	0x001c


	//----- nvinfo : EIATTR_SW_WAR
	.align		4
.L_44:
        /*0080*/ 	.byte	0x04, 0x36
        /*0082*/ 	.short	(.L_46 - .L_45)
.L_45:
        /*0084*/ 	.word	0x00000008
.L_46:


//--------------------- .nv.info._Z10MonteCarloPiS_iiii --------------------------
	.section	.nv.info._Z10MonteCarloPiS_iiii,"",@"SHT_CUDA_INFO"
	.sectionflags	@""
	.align	4


	//----- nvinfo : EIATTR_CUDA_API_VERSION
	.align		4
        /*0000*/ 	.byte	0x04, 0x37
        /*0002*/ 	.short	(.L_48 - .L_47)
.L_47:
        /*0004*/ 	.word	0x00000082


	//----- nvinfo : EIATTR_KPARAM_INFO
	.align		4
.L_48:
        /*0008*/ 	.byte	0x04, 0x17
        /*000a*/ 	.short	(.L_50 - .L_49)
.L_49:
        /*000c*/ 	.word	0x00000000
        /*0010*/ 	.short	0x0005
        /*0012*/ 	.short	0x001c
        /*0014*/ 	.byte	0x00, 0xf0, 0x11, 0x00


	//----- nvinfo : EIATTR_KPARAM_INFO
	.align		4
.L_50:
        /*0018*/ 	.byte	0x04, 0x17
        /*001a*/ 	.short	(.L_52 - .L_51)
.L_51:
        /*001c*/ 	.word	0x00000000
        /*0020*/ 	.short	0x0004
        /*0022*/ 	.short	0x0018
        /*0024*/ 	.byte	0x00, 0xf0, 0x11, 0x00


	//----- nvinfo : EIATTR_KPARAM_INFO
	.align		4
.L_52:
        /*0028*/ 	.byte	0x04, 0x17
        /*002a*/ 	.short	(.L_54 - .L_53)
.L_53:
        /*002c*/ 	.word	0x00000000
        /*0030*/ 	.short	0x0003
        /*0032*/ 	.short	0x0014
        /*0034*/ 	.byte	0x00, 0xf0, 0x11, 0x00


	//----- nvinfo : EIATTR_KPARAM_INFO
	.align		4
.L_54:
        /*0038*/ 	.byte	0x04, 0x17
        /*003a*/ 	.short	(.L_56 - .L_55)
.L_55:
        /*003c*/ 	.word	0x00000000
        /*0040*/ 	.short	0x0002
        /*0042*/ 	.short	0x0010
        /*0044*/ 	.byte	0x00, 0xf0, 0x11, 0x00


	//----- nvinfo : EIATTR_KPARAM_INFO
	.align		4
.L_56:
        /*0048*/ 	.byte	0x04, 0x17
        /*004a*/ 	.short	(.L_58 - .L_57)
.L_57:
        /*004c*/ 	.word	0x00000000
        /*0050*/ 	.short	0x0001
        /*0052*/ 	.short	0x0008
        /*0054*/ 	.byte	0x00, 0xf5, 0x21, 0x00


	//----- nvinfo : EIATTR_KPARAM_INFO
	.align		4
.L_58:
        /*0058*/ 	.byte	0x04, 0x17
        /*005a*/ 	.short	(.L_60 - .L_59)
.L_59:
        /*005c*/ 	.word	0x00000000
        /*0060*/ 	.short	0x0000
        /*0062*/ 	.short	0x0000
        /*0064*/ 	.byte	0x00, 0xf5, 0x21, 0x00


	//----- nvinfo : EIATTR_SPARSE_MMA_MASK
	.align		4
.L_60:
        /*0068*/ 	.byte	0x03, 0x50
        /*006a*/ 	.short	0x0000


	//----- nvinfo : EIATTR_MAXREG_COUNT
	.align		4
        /*006c*/ 	.byte	0x03, 0x1b
        /*006e*/ 	.short	0x00ff


	//----- nvinfo : EIATTR_NUM_BARRIERS
	.align		4
        /*0070*/ 	.byte	0x02, 0x4c
        /*0072*/ 	.byte	0x01
	.zero		1


	//----- nvinfo : EIATTR_EXTERNS
	.align		4
        /*0074*/ 	.byte	0x04, 0x0f
        /*0076*/ 	.short	(.L_62 - .L_61)


	//   ....[0]....
	.align		4
.L_61:
        /*0078*/ 	.word	index@(malloc)


	//   ....[1]....
	.align		4
        /*007c*/ 	.word	index@(free)


	//----- nvinfo : EIATTR_MERCURY_ISA_VERSION
	.align		4
.L_62:
        /*0080*/ 	.byte	0x03, 0x5f
        /*0082*/ 	.short	0x0101


	//----- nvinfo : EIATTR_VRC_CTA_INIT_COUNT
	.align		4
        /*0084*/ 	.byte	0x02, 0x4a
	.zero		1
	.zero		1


	//----- nvinfo : EIATTR_SYSCALL_OFFSETS
	.align		4
        /*0088*/ 	.byte	0x04, 0x46
        /*008a*/ 	.short	(.L_64 - .L_63)


	//   ....[0]....
.L_63:
        /*008c*/ 	.word	0x00000090


	//   ....[1]....
        /*0090*/ 	.word	0x00003010


	//----- nvinfo : EIATTR_EXIT_INSTR_OFFSETS
	.align		4
.L_64:
        /*0094*/ 	.byte	0x04, 0x1c
        /*0096*/ 	.short	(.L_66 - .L_65)


	//   ....[0]....
.L_65:
        /*0098*/ 	.word	0x00003050


	//   ....[1]....
        /*009c*/ 	.word	0x000031b0


	//----- nvinfo : EIATTR_CRS_STACK_SIZE
	.align		4
.L_66:
        /*00a0*/ 	.byte	0x04, 0x1e
        /*00a2*/ 	.short	(.L_68 - .L_67)
.L_67:
        /*00a4*/ 	.word	0x00000000


	//----- nvinfo : EIATTR_CBANK_PARAM_SIZE
	.align		4
.L_68:
        /*00a8*/ 	.byte	0x03, 0x19
        /*00aa*/ 	.short	0x0020


	//----- nvinfo : EIATTR_PARAM_CBANK
	.align		4
        /*00ac*/ 	.byte	0x04, 0x0a
        /*00ae*/ 	.short	(.L_70 - .L_69)
	.align		4
.L_69:
        /*00b0*/ 	.word	index@(.nv.constant0._Z10MonteCarloPiS_iiii)
        /*00b4*/ 	.short	0x0380
        /*00b6*/ 	.short	0x0020


	//----- nvinfo : EIATTR_SW_WAR
	.align		4
.L_70:
        /*00b8*/ 	.byte	0x04, 0x36
        /*00ba*/ 	.short	(.L_72 - .L_71)
.L_71:
        /*00bc*/ 	.word	0x00000008
.L_72:


//--------------------- .nv.info._Z9addKernelPiPKiS1_ --------------------------
	.section	.nv.info._Z9addKernelPiPKiS1_,"",@"SHT_CUDA_INFO"
	.sectionflags	@""
	.align	4


	//----- nvinfo : EIATTR_CUDA_API_VERSION
	.align		4
        /*0000*/ 	.byte	0x04, 0x37
        /*0002*/ 	.short	(.L_74 - .L_73)
.L_73:
        /*0004*/ 	.word	0x00000082


	//----- nvinfo : EIATTR_KPARAM_INFO
	.align		4
.L_74:
        /*0008*/ 	.byte	0x04, 0x17
        /*000a*/ 	.short	(.L_76 - .L_75)
.L_75:
        /*000c*/ 	.word	0x00000000
        /*0010*/ 	.short	0x0002
        /*0012*/ 	.short	0x0010
        /*0014*/ 	.byte	0x00, 0xf5, 0x21, 0x00


	//----- nvinfo : EIATTR_KPARAM_INFO
	.align		4
.L_76:
        /*0018*/ 	.byte	0x04, 0x17
        /*001a*/ 	.short	(.L_78 - .L_77)
.L_77:
        /*001c*/ 	.word	0x00000000
        /*0020*/ 	.short	0x0001
        /*0022*/ 	.short	0x0008
        /*0024*/ 	.byte	0x00, 0xf5, 0x21, 0x00


	//----- nvinfo : EIATTR_KPARAM_INFO
	.align		4
.L_78:
        /*0028*/ 	.byte	0x04, 0x17
        /*002a*/ 	.short	(.L_80 - .L_79)
.L_79:
        /*002c*/ 	.word	0x00000000
        /*0030*/ 	.short	0x0000
        /*0032*/ 	.short	0x0000
        /*0034*/ 	.byte	0x00, 0xf5, 0x21, 0x00


	//----- nvinfo : EIATTR_SPARSE_MMA_MASK
	.align		4
.L_80:
        /*0038*/ 	.byte	0x03, 0x50
        /*003a*/ 	.short	0x0000


	//----- nvinfo : EIATTR_MAXREG_COUNT
	.align		4
        /*003c*/ 	.byte	0x03, 0x1b
        /*003e*/ 	.short	0x00ff


	//----- nvinfo : EIATTR_MERCURY_ISA_VERSION
	.align		4
        /*0040*/ 	.byte	0x03, 0x5f
        /*0042*/ 	.short	0x0101


	//----- nvinfo : EIATTR_VRC_CTA_INIT_COUNT
	.align		4
        /*0044*/ 	.byte	0x02, 0x4a
	.zero		1
	.zero		1


	//----- nvinfo : EIATTR_EXIT_INSTR_OFFSETS
	.align		4
        /*0048*/ 	.byte	0x04, 0x1c
        /*004a*/ 	.short	(.L_82 - .L_81)


	//   ....[0]....
.L_81:
        /*004c*/ 	.word	0x000000d0


	//----- nvinfo : EIATTR_CBANK_PARAM_SIZE
	.align		4
.L_82:
        /*0050*/ 	.byte	0x03, 0x19
        /*0052*/ 	.short	0x0018


	//----- nvinfo : EIATTR_PARAM_CBANK
	.align		4
        /*0054*/ 	.byte	0x04, 0x0a
        /*0056*/ 	.short	(.L_84 - .L_83)
	.align		4
.L_83:
        /*0058*/ 	.word	index@(.nv.constant0._Z9addKernelPiPKiS1_)
        /*005c*/ 	.short	0x0380
        /*005e*/ 	.short	0x0018


	//----- nvinfo : EIATTR_SW_WAR
	.align		4
.L_84:
        /*0060*/ 	.byte	0x04, 0x36
        /*0062*/ 	.short	(.L_86 - .L_85)
.L_85:
        /*0064*/ 	.word	0x00000008
.L_86:


//--------------------- .nv.callgraph             --------------------------
	.section	.nv.callgraph,"",@"SHT_CUDA_CALLGRAPH"
	.align	4
	.sectionentsize	8
	.align		4
        /*0000*/ 	.word	0x00000000
	.align		4
        /*0004*/ 	.word	0xffffffff
	.align		4
        /*0008*/ 	.word	index@(_Z10MonteCarloPiS_iiii)
	.align		4
        /*000c*/ 	.word	index@(free)
	.align		4
        /*0010*/ 	.word	index@(_Z10MonteCarloPiS_iiii)
	.align		4
        /*0014*/ 	.word	index@(malloc)
	.align		4
        /*0018*/ 	.word	0x00000000
	.align		4
        /*001c*/ 	.word	0xfffffffe
	.align		4
        /*0020*/ 	.word	0x00000000
	.align		4
        /*0024*/ 	.word	0xfffffffd
	.align		4
        /*0028*/ 	.word	0x00000000
	.align		4
        /*002c*/ 	.word	0xfffffffc


//--------------------- .nv.constant4             --------------------------
	.section	.nv.constant4,"a",@progbits
	.align	8
	.align		8
.nv.constant4:
        /*0000*/ 	.dword	precalc_xorwow_matrix
	.align		8
        /*0008*/ 	.dword	precalc_xorwow_offset_matrix
	.align		8
        /*0010*/ 	.dword	mrg32k3aM1
	.align		8
        /*0018*/ 	.dword	mrg32k3aM2
	.align		8
        /*0020*/ 	.dword	mrg32k3aM1SubSeq
	.align		8
        /*0028*/ 	.dword	mrg32k3aM2SubSeq
	.align		8
        /*0030*/ 	.dword	mrg32k3aM1Seq
	.align		8
        /*0038*/ 	.dword	mrg32k3aM2Seq
	.align		8
        /*0040*/ 	.dword	malloc
	.align		8
        /*0048*/ 	.dword	free


//--------------------- .nv.constant3             --------------------------
	.section	.nv.constant3,"a",@progbits
	.align	8
.nv.constant3:
	.type		__cr_lgamma_table,@object
	.size		__cr_lgamma_table,(.L_8 - __cr_lgamma_table)
__cr_lgamma_table:
        /*0000*/ 	.byte	0x00, 0x00, 0x00, 0x00, 0x00, 0x00, 0x00, 0x00, 0x00, 0x00, 0x00, 0x00, 0x00, 0x00, 0x00, 0x00
        /*0010*/ 	.byte	0xef, 0x39, 0xfa, 0xfe, 0x42, 0x2e, 0xe6, 0x3f, 0x02, 0x20, 0x2a, 0xfa, 0x0b, 0xab, 0xfc, 0x3f
        /*0020*/ 	.byte	0xf9, 0x2c, 0x92, 0x7c, 0xa7, 0x6c, 0x09, 0x40, 0xc9, 0x79, 0x44, 0x3c, 0x64, 0x26, 0x13, 0x40
        /*0030*/ 	.byte	0xca, 0x01, 0xcf, 0x3a, 0x27, 0x51, 0x1a, 0x40, 0x30, 0xcc, 0x2d, 0xf3, 0xe1, 0x0c, 0x21, 0x40
        /*0040*/ 	.byte	0x0d, 0xb7, 0xfc, 0x82, 0x8e, 0x35, 0x25, 0x40
.L_8:


//--------------------- .text._Z22CalculateProbabilitiesPiS_Pdi --------------------------
	.section	.text._Z22CalculateProbabilitiesPiS_Pdi,"ax",@progbits
	.align	128
        .global         _Z22CalculateProbabilitiesPiS_Pdi
        .type           _Z22CalculateProbabilitiesPiS_Pdi,@function
        .size           _Z22CalculateProbabilitiesPiS_Pdi,(.L_x_60 - _Z22CalculateProbabilitiesPiS_Pdi)
        .other          _Z22CalculateProbabilitiesPiS_Pdi,@"STO_CUDA_ENTRY STV_DEFAULT"
_Z22CalculateProbabilitiesPiS_Pdi:
.text._Z22CalculateProbabilitiesPiS_Pdi:
[----:B------:R-:W-:Y:S01]  /*0000*/  LDC R1, c[0x0][0x37c] ;  /* 0x0000df00ff017b82 */ /* 0x000fe20000000800 */
[----:B------:R-:W0:Y:S07]  /*0010*/  S2R R0, SR_TID.X ;  /* 0x0000000000007919 */ /* 0x000e2e0000002100 */
[----:B------:R-:W0:Y:S01]  /*0020*/  S2UR UR4, SR_CTAID.X ;  /* 0x00000000000479c3 */ /* 0x000e220000002500 */
[----:B------:R-:W1:Y:S07]  /*0030*/  LDCU UR5, c[0x0][0x398] ;  /* 0x00007300ff0577ac */ /* 0x000e6e0008000800 */
[----:B------:R-:W0:Y:S02]  /*0040*/  LDC R3, c[0x0][0x360] ;  /* 0x0000d800ff037b82 */ /* 0x000e240000000800 */
[----:B0-----:R-:W-:-:S05]  /*0050*/  IMAD R0, R3, UR4, R0 ;  /* 0x0000000403007c24 */ /* 0x001fca000f8e0200 */
[----:B-1----:R-:W-:-:S13]  /*0060*/  ISETP.GE.AND P0, PT, R0, UR5, PT ;  /* 0x0000000500007c0c */ /* 0x002fda000bf06270 */
[----:B------:R-:W-:Y:S05]  /*0070*/  @P0 EXIT ;  /* 0x000000000000094d */ /* 0x000fea0003800000 */
[----:B------:R-:W0:Y:S01]  /*0080*/  LDC.64 R2, c[0x0][0x388] ;  /* 0x0000e200ff027b82 */ /* 0x000e220000000a00 */
[----:B------:R-:W1:Y:S01]  /*0090*/  LDCU.64 UR4, c[0x0][0x358] ;  /* 0x00006b00ff0477ac */ /* 0x000e620008000a00 */
[----:B0-----:R-:W-:-:S05]  /*00a0*/  IMAD.WIDE R2, R0, 0x4, R2 ;  /* 0x0000000400027825 */ /* 0x001fca00078e0202 */
[----:B-1----:R-:W2:Y:S02]  /*00b0*/  LDG.E R4, desc[UR4][R2.64] ;  /* 0x0000000402047981 */ /* 0x002ea4000c1e1900 */
[----:B--2---:R-:W-:-:S13]  /*00c0*/  ISETP.NE.AND P0, PT, R4, RZ, PT ;  /* 0x000000ff0400720c */ /* 0x004fda0003f05270 */
[----:B------:R-:W-:Y:S05]  /*00d0*/  @!P0 BRA `(.L_x_0) ;  /* 0x00000000006c8947 */ /* 0x000fea0003800000 */
[----:B------:R-:W0:Y:S02]  /*00e0*/  LDC.64 R2, c[0x0][0x380] ;  /* 0x0000e000ff027b82 */ /* 0x000e240000000a00 */
[----:B0-----:R-:W-:-:S05]  /*00f0*/  IMAD.WIDE R2, R0, 0x4, R2 ;  /* 0x0000000400027825 */ /* 0x001fca00078e0202 */
[----:B------:R-:W2:Y:S01]  /*0100*/  LDG.E R12, desc[UR4][R2.64] ;  /* 0x00000004020c7981 */ /* 0x000ea2000c1e1900 */
[----:B------:R-:W0:Y:S01]  /*0110*/  I2F.F64 R4, R4 ;  /* 0x0000000400047312 */ /* 0x000e220000201c00 */
[----:B------:R-:W-:Y:S01]  /*0120*/  IMAD.MOV.U32 R6, RZ, RZ, 0x1 ;  /* 0x00000001ff067424 */ /* 0x000fe200078e00ff */
[----:B------:R-:W-:Y:S06]  /*0130*/  BSSY.RECONVERGENT B0, `(.L_x_1) ;  /* 0x0000011000007945 */ /* 0x000fec0003800200 */
[----:B0-----:R-:W0:Y:S02]  /*0140*/  MUFU.RCP64H R7, R5 ;  /* 0x0000000500077308 */ /* 0x001e240000001800 */
[----:B0-----:R-:W-:-:S08]  /*0150*/  DFMA R8, -R4, R6, 1 ;  /* 0x3ff000000408742b */ /* 0x001fd00000000106 */
[----:B------:R-:W-:-:S08]  /*0160*/  DFMA R8, R8, R8, R8 ;  /* 0x000000080808722b */ /* 0x000fd00000000008 */
[----:B------:R-:W-:-:S08]  /*0170*/  DFMA R8, R6, R8, R6 ;  /* 0x000000080608722b */ /* 0x000fd00000000006 */
[----:B------:R-:W-:-:S08]  /*0180*/  DFMA R10, -R4, R8, 1 ;  /* 0x3ff00000040a742b */ /* 0x000fd00000000108 */
[----:B------:R-:W-:Y:S01]  /*0190*/  DFMA R10, R8, R10, R8 ;  /* 0x0000000a080a722b */ /* 0x000fe20000000008 */
[----:B--2---:R-:W0:Y:S07]  /*01a0*/  I2F.F64 R6, R12 ;  /* 0x0000000c00067312 */ /* 0x004e2e0000201c00 */
[----:B0-----:R-:W-:Y:S01]  /*01b0*/  DMUL R8, R6, R10 ;  /* 0x0000000a06087228 */ /* 0x001fe20000000000 */
[----:B------:R-:W-:-:S07]  /*01c0*/  FSETP.GEU.AND P1, PT, |R7|, 6.5827683646048100446e-37, PT ;  /* 0x036000000700780b */ /* 0x000fce0003f2e200 */
[----:B------:R-:W-:-:S08]  /*01d0*/  DFMA R2, -R4, R8, R6 ;  /* 0x000000080402722b */ /* 0x000fd00000000106 */
[----:B------:R-:W-:-:S10]  /*01e0*/  DFMA R2, R10, R2, R8 ;  /* 0x000000020a02722b */ /* 0x000fd40000000008 */
[----:B------:R-:W-:-:S05]  /*01f0*/  FFMA R8, RZ, R5, R3 ;  /* 0x00000005ff087223 */ /* 0x000fca0000000003 */
[----:B------:R-:W-:-:S13]  /*0200*/  FSETP.GT.AND P0, PT, |R8|, 1.469367938527859385e-39, PT ;  /* 0x001000000800780b */ /* 0x000fda0003f04200 */
[----:B------:R-:W-:Y:S05]  /*0210*/  @P0 BRA P1, `(.L_x_2) ;  /* 0x0000000000080947 */ /* 0x000fea0000800000 */
[----:B------:R-:W-:-:S07]  /*0220*/  MOV R10, 0x240 ;  /* 0x00000240000a7802 */ /* 0x000fce0000000f00 */
[----:B------:R-:W-:Y:S05]  /*0230*/  CALL.REL.NOINC `($__internal_0_$__cuda_sm20_div_rn_f64_full) ;  /* 0x0000000000247944 */ /* 0x000fea0003c00000 */
.L_x_2:
[----:B------:R-:W-:Y:S05]  /*0240*/  BSYNC.RECONVERGENT B0 ;  /* 0x0000000000007941 */ /* 0x000fea0003800200 */
.L_x_1:
[----:B------:R-:W0:Y:S02]  /*0250*/  LDC.64 R4, c[0x0][0x390] ;  /* 0x0000e400ff047b82 */ /* 0x000e240000000a00 */
[----:B0-----:R-:W-:-:S05]  /*0260*/  IMAD.WIDE R4, R0, 0x8, R4 ;  /* 0x0000000800047825 */ /* 0x001fca00078e0204 */
[----:B------:R-:W-:Y:S01]  /*0270*/  STG.E.64 desc[UR4][R4.64], R2 ;  /* 0x0000000204007986 */ /* 0x000fe2000c101b04 */
[----:B------:R-:W-:Y:S05]  /*0280*/  EXIT ;  /* 0x000000000000794d */ /* 0x000fea0003800000 */
.L_x_0:
[----:B------:R-:W0:Y:S02]  /*0290*/  LDC.64 R2, c[0x0][0x390] ;  /* 0x0000e400ff027b82 */ /* 0x000e240000000a00 */
[----:B0-----:R-:W-:-:S05]  /*02a0*/  IMAD.WIDE R2, R0, 0x8, R2 ;  /* 0x0000000800027825 */ /* 0x001fca00078e0202 */
[----:B------:R-:W-:Y:S01]  /*02b0*/  STG.E.64 desc[UR4][R2.64], RZ ;  /* 0x000000ff02007986 */ /* 0x000fe2000c101b04 */
[----:B------:R-:W-:Y:S05]  /*02c0*/  EXIT ;  /* 0x000000000000794d */ /* 0x000fea0003800000 */
        .weak           $__internal_0_$__cuda_sm20_div_rn_f64_full
        .type           $__internal_0_$__cuda_sm20_div_rn_f64_full,@function
        .size           $__internal_0_$__cuda_sm20_div_rn_f64_full,(.L_x_60 - $__internal_0_$__cuda_sm20_div_rn_f64_full)
$__internal_0_$__cuda_sm20_div_rn_f64_full:
[C---:B------:R-:W-:Y:S01]  /*02d0*/  FSETP.GEU.AND P0, PT, |R5|.reuse, 1.469367938527859385e-39, PT ;  /* 0x001000000500780b */ /* 0x040fe20003f0e200 */
[----:B------:R-:W-:Y:S01]  /*02e0*/  IMAD.MOV.U32 R16, RZ, RZ, 0x1 ;  /* 0x00000001ff107424 */ /* 0x000fe200078e00ff */
[----:B------:R-:W-:Y:S01]  /*02f0*/  LOP3.LUT R2, R5, 0x800fffff, RZ, 0xc0, !PT ;  /* 0x800fffff05027812 */ /* 0x000fe200078ec0ff */
[----:B------:R-:W-:Y:S01]  /*0300*/  BSSY.RECONVERGENT B1, `(.L_x_3) ;  /* 0x0000055000017945 */ /* 0x000fe20003800200 */
[C---:B------:R-:W-:Y:S02]  /*0310*/  FSETP.GEU.AND P2, PT, |R7|.reuse, 1.469367938527859385e-39, PT ;  /* 0x001000000700780b */ /* 0x040fe40003f4e200 */
[----:B------:R-:W-:Y:S01]  /*0320*/  LOP3.LUT R3, R2, 0x3ff00000, RZ, 0xfc, !PT ;  /* 0x3ff0000002037812 */ /* 0x000fe200078efcff */
[----:B------:R-:W-:Y:S01]  /*0330*/  IMAD.MOV.U32 R2, RZ, RZ, R4 ;  /* 0x000000ffff027224 */ /* 0x000fe200078e0004 */
[----:B------:R-:W-:Y:S02]  /*0340*/  LOP3.LUT R11, R7, 0x7ff00000, RZ, 0xc0, !PT ;  /* 0x7ff00000070b7812 */ /* 0x000fe400078ec0ff */
[----:B------:R-:W-:-:S03]  /*0350*/  LOP3.LUT R14, R5, 0x7ff00000, RZ, 0xc0, !PT ;  /* 0x7ff00000050e7812 */ /* 0x000fc600078ec0ff */
[----:B------:R-:W-:Y:S01]  /*0360*/  @!P0 DMUL R2, R4, 8.98846567431157953865e+307 ;  /* 0x7fe0000004028828 */ /* 0x000fe20000000000 */
[----:B------:R-:W-:-:S03]  /*0370*/  ISETP.GE.U32.AND P1, PT, R11, R14, PT ;  /* 0x0000000e0b00720c */ /* 0x000fc60003f26070 */
[----:B------:R-:W-:Y:S01]  /*0380*/  @!P2 LOP3.LUT R12, R5, 0x7ff00000, RZ, 0xc0, !PT ;  /* 0x7ff00000050ca812 */ /* 0x000fe200078ec0ff */
[----:B------:R-:W-:Y:S01]  /*0390*/  @!P2 IMAD.MOV.U32 R18, RZ, RZ, RZ ;  /* 0x000000ffff12a224 */ /* 0x000fe200078e00ff */
[----:B------:R-:W0:Y:S02]  /*03a0*/  MUFU.RCP64H R17, R3 ;  /* 0x0000000300117308 */ /* 0x000e240000001800 */
[----:B------:R-:W-:Y:S01]  /*03b0*/  @!P2 ISETP.GE.U32.AND P3, PT, R11, R12, PT ;  /* 0x0000000c0b00a20c */ /* 0x000fe20003f66070 */
[----:B------:R-:W-:-:S05]  /*03c0*/  IMAD.MOV.U32 R12, RZ, RZ, 0x1ca00000 ;  /* 0x1ca00000ff0c7424 */ /* 0x000fca00078e00ff */
[----:B------:R-:W-:-:S04]  /*03d0*/  @!P2 SEL R13, R12, 0x63400000, !P3 ;  /* 0x634000000c0da807 */ /* 0x000fc80005800000 */
[----:B------:R-:W-:-:S04]  /*03e0*/  @!P2 LOP3.LUT R13, R13, 0x80000000, R7, 0xf8, !PT ;  /* 0x800000000d0da812 */ /* 0x000fc800078ef807 */
[----:B------:R-:W-:Y:S01]  /*03f0*/  @!P2 LOP3.LUT R19, R13, 0x100000, RZ, 0xfc, !PT ;  /* 0x001000000d13a812 */ /* 0x000fe200078efcff */
[----:B0-----:R-:W-:-:S08]  /*0400*/  DFMA R8, R16, -R2, 1 ;  /* 0x3ff000001008742b */ /* 0x001fd00000000802 */
[----:B------:R-:W-:-:S08]  /*0410*/  DFMA R8, R8, R8, R8 ;  /* 0x000000080808722b */ /* 0x000fd00000000008 */
[----:B------:R-:W-:Y:S01]  /*0420*/  DFMA R16, R16, R8, R16 ;  /* 0x000000081010722b */ /* 0x000fe20000000010 */
[----:B------:R-:W-:Y:S01]  /*0430*/  SEL R9, R12, 0x63400000, !P1 ;  /* 0x634000000c097807 */ /* 0x000fe20004800000 */
[----:B------:R-:W-:-:S03]  /*0440*/  IMAD.MOV.U32 R8, RZ, RZ, R6 ;  /* 0x000000ffff087224 */ /* 0x000fc600078e0006 */
[----:B------:R-:W-:-:S03]  /*0450*/  LOP3.LUT R9, R9, 0x800fffff, R7, 0xf8, !PT ;  /* 0x800fffff09097812 */ /* 0x000fc600078ef807 */
[----:B------:R-:W-:-:S03]  /*0460*/  DFMA R20, R16, -R2, 1 ;  /* 0x3ff000001014742b */ /* 0x000fc60000000802 */
[----:B------:R-:W-:-:S05]  /*0470*/  @!P2 DFMA R8, R8, 2, -R18 ;  /* 0x400000000808a82b */ /* 0x000fca0000000812 */
[----:B------:R-:W-:Y:S01]  /*0480*/  DFMA R16, R16, R20, R16 ;  /* 0x000000141010722b */ /* 0x000fe20000000010 */
[----:B------:R-:W-:Y:S02]  /*0490*/  IMAD.MOV.U32 R21, RZ, RZ, R11 ;  /* 0x000000ffff157224 */ /* 0x000fe400078e000b */
[----:B------:R-:W-:Y:S01]  /*04a0*/  IMAD.MOV.U32 R20, RZ, RZ, R14 ;  /* 0x000000ffff147224 */ /* 0x000fe200078e000e */
[----:B------:R-:W-:Y:S02]  /*04b0*/  @!P0 LOP3.LUT R20, R3, 0x7ff00000, RZ, 0xc0, !PT ;  /* 0x7ff0000003148812 */ /* 0x000fe400078ec0ff */
[----:B------:R-:W-:Y:S02]  /*04c0*/  @!P2 LOP3.LUT R21, R9, 0x7ff00000, RZ, 0xc0, !PT ;  /* 0x7ff000000915a812 */ /* 0x000fe400078ec0ff */
[----:B------:R-:W-:Y:S01]  /*04d0*/  DMUL R18, R16, R8 ;  /* 0x0000000810127228 */ /* 0x000fe20000000000 */
[----:B------:R-:W-:Y:S02]  /*04e0*/  VIADD R22, R20, 0xffffffff ;  /* 0xffffffff14167836 */ /* 0x000fe40000000000 */
[----:B------:R-:W-:-:S05]  /*04f0*/  VIADD R13, R21, 0xffffffff ;  /* 0xffffffff150d7836 */ /* 0x000fca0000000000 */
[----:B------:R-:W-:Y:S01]  /*0500*/  DFMA R14, R18, -R2, R8 ;  /* 0x80000002120e722b */ /* 0x000fe20000000008 */
[----:B------:R-:W-:-:S04]  /*0510*/  ISETP.GT.U32.AND P0, PT, R13, 0x7feffffe, PT ;  /* 0x7feffffe0d00780c */ /* 0x000fc80003f04070 */
[----:B------:R-:W-:-:S03]  /*0520*/  ISETP.GT.U32.OR P0, PT, R22, 0x7feffffe, P0 ;  /* 0x7feffffe1600780c */ /* 0x000fc60000704470 */
[----:B------:R-:W-:-:S10]  /*0530*/  DFMA R14, R16, R14, R18 ;  /* 0x0000000e100e722b */ /* 0x000fd40000000012 */
[----:B------:R-:W-:Y:S05]  /*0540*/  @P0 BRA `(.L_x_4) ;  /* 0x00000000006c0947 */ /* 0x000fea0003800000 */
[----:B------:R-:W-:-:S04]  /*0550*/  LOP3.LUT R16, R5, 0x7ff00000, RZ, 0xc0, !PT ;  /* 0x7ff0000005107812 */ /* 0x000fc800078ec0ff */
[CC--:B------:R-:W-:Y:S02]  /*0560*/  VIADDMNMX R6, R11.reuse, -R16.reuse, 0xb9600000, !PT ;  /* 0xb96000000b067446 */ /* 0x0c0fe40007800910 */
[----:B------:R-:W-:Y:S02]  /*0570*/  ISETP.GE.U32.AND P0, PT, R11, R16, PT ;  /* 0x000000100b00720c */ /* 0x000fe40003f06070 */
[----:B------:R-:W-:Y:S02]  /*0580*/  VIMNMX R6, PT, PT, R6, 0x46a00000, PT ;  /* 0x46a0000006067848 */ /* 0x000fe40003fe0100 */
[----:B------:R-:W-:-:S05]  /*0590*/  SEL R11, R12, 0x63400000, !P0 ;  /* 0x634000000c0b7807 */ /* 0x000fca0004000000 */
[----:B------:R-:W-:Y:S02]  /*05a0*/  IMAD.IADD R11, R6, 0x1, -R11 ;  /* 0x00000001060b7824 */ /* 0x000fe400078e0a0b */
[----:B------:R-:W-:Y:S02]  /*05b0*/  IMAD.MOV.U32 R6, RZ, RZ, RZ ;  /* 0x000000ffff067224 */ /* 0x000fe400078e00ff */
[----:B------:R-:W-:-:S06]  /*05c0*/  VIADD R7, R11, 0x7fe00000 ;  /* 0x7fe000000b077836 */ /* 0x000fcc0000000000 */
[----:B------:R-:W-:-:S10]  /*05d0*/  DMUL R12, R14, R6 ;  /* 0x000000060e0c7228 */ /* 0x000fd40000000000 */
[----:B------:R-:W-:-:S13]  /*05e0*/  FSETP.GTU.AND P0, PT, |R13|, 1.469367938527859385e-39, PT ;  /* 0x001000000d00780b */ /* 0x000fda0003f0c200 */
[----:B------:R-:W-:Y:S05]  /*05f0*/  @P0 BRA `(.L_x_5) ;  /* 0x0000000000940947 */ /* 0x000fea0003800000 */
[----:B------:R-:W-:Y:S01]  /*0600*/  DFMA R2, R14, -R2, R8 ;  /* 0x800000020e02722b */ /* 0x000fe20000000008 */
[----:B------:R-:W-:-:S09]  /*0610*/  IMAD.MOV.U32 R6, RZ, RZ, RZ ;  /* 0x000000ffff067224 */ /* 0x000fd200078e00ff */
[C---:B------:R-:W-:Y:S02]  /*0620*/  FSETP.NEU.AND P0, PT, R3.reuse, RZ, PT ;  /* 0x000000ff0300720b */ /* 0x040fe40003f0d000 */
[----:B------:R-:W-:-:S04]  /*0630*/  LOP3.LUT R5, R3, 0x80000000, R5, 0x48, !PT ;  /* 0x8000000003057812 */ /* 0x000fc800078e4805 */
[----:B------:R-:W-:-:S07]  /*0640*/  LOP3.LUT R7, R5, R7, RZ, 0xfc, !PT ;  /* 0x0000000705077212 */ /* 0x000fce00078efcff */
[----:B------:R-:W-:Y:S05]  /*0650*/  @!P0 BRA `(.L_x_5) ;  /* 0x00000000007c8947 */ /* 0x000fea0003800000 */
[----:B------:R-:W-:Y:S01]  /*0660*/  IMAD.MOV R3, RZ, RZ, -R11 ;  /* 0x000000ffff037224 */ /* 0x000fe200078e0a0b */
[----:B------:R-:W-:Y:S01]  /*0670*/  DMUL.RP R6, R14, R6 ;  /* 0x000000060e067228 */ /* 0x000fe20000008000 */
[----:B------:R-:W-:Y:S01]  /*0680*/  IMAD.MOV.U32 R2, RZ, RZ, RZ ;  /* 0x000000ffff027224 */ /* 0x000fe200078e00ff */
[----:B------:R-:W-:-:S05]  /*0690*/  IADD3 R11, PT, PT, -R11, -0x43300000, RZ ;  /* 0xbcd000000b0b7810 */ /* 0x000fca0007ffe1ff */
[----:B------:R-:W-:-:S03]  /*06a0*/  DFMA R2, R12, -R2, R14 ;  /* 0x800000020c02722b */ /* 0x000fc6000000000e */
[----:B------:R-:W-:-:S07]  /*06b0*/  LOP3.LUT R5, R7, R5, RZ, 0x3c, !PT ;  /* 0x0000000507057212 */ /* 0x000fce00078e3cff */
[----:B------:R-:W-:-:S04]  /*06c0*/  FSETP.NEU.AND P0, PT, |R3|, R11, PT ;  /* 0x0000000b0300720b */ /* 0x000fc80003f0d200 */
[----:B------:R-:W-:Y:S02]  /*06d0*/  FSEL R12, R6, R12, !P0 ;  /* 0x0000000c060c7208 */ /* 0x000fe40004000000 */
[----:B------:R-:W-:Y:S01]  /*06e0*/  FSEL R13, R5, R13, !P0 ;  /* 0x0000000d050d7208 */ /* 0x000fe20004000000 */
[----:B------:R-:W-:Y:S06]  /*06f0*/  BRA `(.L_x_5) ;  /* 0x0000000000547947 */ /* 0x000fec0003800000 */
.L_x_4:
[----:B------:R-:W-:-:S14]  /*0700*/  DSETP.NAN.AND P0, PT, R6, R6, PT ;  /* 0x000000060600722a */ /* 0x000fdc0003f08000 */
[----:B------:R-:W-:Y:S05]  /*0710*/  @P0 BRA `(.L_x_6) ;  /* 0x0000000000440947 */ /* 0x000fea0003800000 */
[----:B------:R-:W-:-:S14]  /*0720*/  DSETP.NAN.AND P0, PT, R4, R4, PT ;  /* 0x000000040400722a */ /* 0x000fdc0003f08000 */
[----:B------:R-:W-:Y:S05]  /*0730*/  @P0 BRA `(.L_x_7) ;  /* 0x0000000000300947 */ /* 0x000fea0003800000 */
[----:B------:R-:W-:Y:S01]  /*0740*/  ISETP.NE.AND P0, PT, R21, R20, PT ;  /* 0x000000141500720c */ /* 0x000fe20003f05270 */
[----:B------:R-:W-:Y:S02]  /*0750*/  IMAD.MOV.U32 R12, RZ, RZ, 0x0 ;  /* 0x00000000ff0c7424 */ /* 0x000fe400078e00ff */
[----:B------:R-:W-:-:S10]  /*0760*/  IMAD.MOV.U32 R13, RZ, RZ, -0x80000 ;  /* 0xfff80000ff0d7424 */ /* 0x000fd400078e00ff */
[----:B------:R-:W-:Y:S05]  /*0770*/  @!P0 BRA `(.L_x_5) ;  /* 0x0000000000348947 */ /* 0x000fea0003800000 */
[----:B------:R-:W-:Y:S02]  /*0780*/  ISETP.NE.AND P0, PT, R21, 0x7ff00000, PT ;  /* 0x7ff000001500780c */ /* 0x000fe40003f05270 */
[----:B------:R-:W-:Y:S02]  /*0790*/  LOP3.LUT R13, R7, 0x80000000, R5, 0x48, !PT ;  /* 0x80000000070d7812 */ /* 0x000fe400078e4805 */
[----:B------:R-:W-:-:S13]  /*07a0*/  ISETP.EQ.OR P0, PT, R20, RZ, !P0 ;  /* 0x000000ff1400720c */ /* 0x000fda0004702670 */
[----:B------:R-:W-:Y:S01]  /*07b0*/  @P0 LOP3.LUT R2, R13, 0x7ff00000, RZ, 0xfc, !PT ;  /* 0x7ff000000d020812 */ /* 0x000fe200078efcff */
[----:B------:R-:W-:Y:S02]  /*07c0*/  @!P0 IMAD.MOV.U32 R12, RZ, RZ, RZ ;  /* 0x000000ffff0c8224 */ /* 0x000fe400078e00ff */
[----:B------:R-:W-:Y:S02]  /*07d0*/  @P0 IMAD.MOV.U32 R12, RZ, RZ, RZ ;  /* 0x000000ffff0c0224 */ /* 0x000fe400078e00ff */
[----:B------:R-:W-:Y:S01]  /*07e0*/  @P0 IMAD.MOV.U32 R13, RZ, RZ, R2 ;  /* 0x000000ffff0d0224 */ /* 0x000fe200078e0002 */
[----:B------:R-:W-:Y:S06]  /*07f0*/  BRA `(.L_x_5) ;  /* 0x0000000000147947 */ /* 0x000fec0003800000 */
.L_x_7:
[----:B------:R-:W-:Y:S01]  /*0800*/  LOP3.LUT R13, R5, 0x80000, RZ, 0xfc, !PT ;  /* 0x00080000050d7812 */ /* 0x000fe200078efcff */
[----:B------:R-:W-:Y:S01]  /*0810*/  IMAD.MOV.U32 R12, RZ, RZ, R4 ;  /* 0x000000ffff0c7224 */ /* 0x000fe200078e0004 */
[----:B------:R-:W-:Y:S06]  /*0820*/  BRA `(.L_x_5) ;  /* 0x0000000000087947 */ /* 0x000fec0003800000 */
.L_x_6:
[----:B------:R-:W-:Y:S01]  /*0830*/  LOP3.LUT R13, R7, 0x80000, RZ, 0xfc, !PT ;  /* 0x00080000070d7812 */ /* 0x000fe200078efcff */
[----:B------:R-:W-:-:S07]  /*0840*/  IMAD.MOV.U32 R12, RZ, RZ, R6 ;  /* 0x000000ffff0c7224 */ /* 0x000fce00078e0006 */
.L_x_5:
[----:B------:R-:W-:Y:S05]  /*0850*/  BSYNC.RECONVERGENT B1 ;  /* 0x0000000000017941 */ /* 0x000fea0003800200 */
.L_x_3:
[----:B------:R-:W-:Y:S02]  /*0860*/  IMAD.MOV.U32 R11, RZ, RZ, 0x0 ;  /* 0x00000000ff0b7424 */ /* 0x000fe400078e00ff */
[----:B------:R-:W-:Y:S02]  /*0870*/  IMAD.MOV.U32 R2, RZ, RZ, R12 ;  /* 0x000000ffff027224 */ /* 0x000fe400078e000c */
[----:B------:R-:W-:Y:S01]  /*0880*/  IMAD.MOV.U32 R3, RZ, RZ, R13 ;  /* 0x000000ffff037224 */ /* 0x000fe200078e000d */
[----:B------:R-:W-:Y:S06]  /*0890*/  RET.REL.NODEC R10 `(_Z22CalculateProbabilitiesPiS_Pdi) ;  /* 0xfffffff40ad87950 */ /* 0x000fec0003c3ffff */
.L_x_8:
[----:B------:R-:W-:-:S00]  /*08a0*/  BRA `(.L_x_8) ;  /* 0xfffffffc00fc7947 */ /* 0x000fc0000383ffff */
[----:B------:R-:W-:-:S00]  /*08b0*/  NOP ;  /* 0x0000000000007918 */ /* 0x000fc00000000000 */
        /* <DEDUP_REMOVED lines=12> */
.L_x_60:


//--------------------- .text._Z10MonteCarloPiS_iiii --------------------------
	.section	.text._Z10MonteCarloPiS_iiii,"ax",@progbits
	.align	128
        .global         _Z10MonteCarloPiS_iiii
        .type           _Z10MonteCarloPiS_iiii,@function
        .size           _Z10MonteCarloPiS_iiii,(.L_x_62 - _Z10MonteCarloPiS_iiii)
        .other          _Z10MonteCarloPiS_iiii,@"STO_CUDA_ENTRY STV_DEFAULT"
_Z10MonteCarloPiS_iiii:
.text._Z10MonteCarloPiS_iiii:
[----:B------:R-:W0:Y:S08]  /*0000*/  LDC R1, c[0x0][0x37c] ;  /* 0x0000df00ff017b82 */ /* 0x000e300000000800 */
[----:B------:R-:W1:Y:S01]  /*0010*/  LDC R2, c[0x0][0x390] ;  /* 0x0000e400ff027b82 */ /* 0x000e620000000800 */
[----:B------:R-:W-:Y:S01]  /*0020*/  MOV R0, 0x40 ;  /* 0x0000004000007802 */ /* 0x000fe20000000f00 */
[----:B------:R-:W2:Y:S06]  /*0030*/  LDCU UR4, c[0x0][0x390] ;  /* 0x00007200ff0477ac */ /* 0x000eac0008000800 */
[----:B------:R3:W4:Y:S01]  /*0040*/  LDC.64 R6, c[0x4][R0] ;  /* 0x0100000000067b82 */ /* 0x0007220000000a00 */
[----:B--2---:R-:W-:Y:S01]  /*0050*/  IMAD.U32 R4, RZ, RZ, UR4 ;  /* 0x00000004ff047e24 */ /* 0x004fe2000f8e00ff */
[----:B-1----:R-:W-:-:S05]  /*0060*/  SHF.R.S32.HI R2, RZ, 0x1f, R2 ;  /* 0x0000001fff027819 */ /* 0x002fca0000011402 */
[----:B0--3--:R-:W-:-:S07]  /*0070*/  IMAD.MOV.U32 R5, RZ, RZ, R2 ;  /* 0x000000ffff057224 */ /* 0x009fce00078e0002 */
[----:B------:R-:W-:-:S07]  /*0080*/  LEPC R20, `(.L_x_9) ;  /* 0x000000001014794e */ /* 0x000fce0000000000 */
[----:B----4-:R-:W-:Y:S05]  /*0090*/  CALL.ABS.NOINC R6 ;  /* 0x0000000006007343 */ /* 0x010fea0003c00000 */
.L_x_9:
[----:B------:R-:W0:Y:S01]  /*00a0*/  LDCU UR4, c[0x0][0x390] ;  /* 0x00007200ff0477ac */ /* 0x000e220008000800 */
[----:B------:R-:W1:Y:S01]  /*00b0*/  LDC.64 R16, c[0x0][0x358] ;  /* 0x0000d600ff107b82 */ /* 0x000e620000000a00 */
[----:B0-----:R-:W-:-:S05]  /*00c0*/  IMAD.U32 R21, RZ, RZ, UR4 ;  /* 0x00000004ff157e24 */ /* 0x001fca000f8e00ff */
[----:B------:R-:W-:-:S13]  /*00d0*/  ISETP.NE.AND P0, PT, R21, RZ, PT ;  /* 0x000000ff1500720c */ /* 0x000fda0003f05270 */
[----:B------:R-:W-:Y:S05]  /*00e0*/  @!P0 BRA `(.L_x_10) ;  /* 0x0000000400048947 */ /* 0x000fea0003800000 */
[----:B------:R-:W-:Y:S02]  /*00f0*/  ISETP.GT.U32.AND P0, PT, R21, RZ, PT ;  /* 0x000000ff1500720c */ /* 0x000fe40003f04070 */
[----:B------:R-:W-:Y:S02]  /*0100*/  CS2R R8, SRZ ;  /* 0x0000000000087805 */ /* 0x000fe4000001ff00 */
[----:B------:R-:W-:-:S13]  /*0110*/  ISETP.GT.U32.AND.EX P0, PT, R2, RZ, PT, P0 ;  /* 0x000000ff0200720c */ /* 0x000fda0003f04100 */
[----:B------:R-:W-:Y:S01]  /*0120*/  @!P0 IADD3 R6, P1, PT, R8, R4, RZ ;  /* 0x0000000408068210 */ /* 0x000fe20007f3e0ff */
[----:B------:R-:W-:Y:S01]  /*0130*/  @!P0 IMAD.MOV.U32 R8, RZ, RZ, 0x1 ;  /* 0x00000001ff088424 */ /* 0x000fe200078e00ff */
[----:B-1----:R-:W-:Y:S02]  /*0140*/  @!P0 R2UR UR4, R16 ;  /* 0x00000000100482ca */ /* 0x002fe400000e0000 */
[----:B------:R-:W-:Y:S01]  /*0150*/  @!P0 R2UR UR5, R17 ;  /* 0x00000000110582ca */ /* 0x000fe200000e0000 */
[----:B------:R-:W-:Y:S01]  /*0160*/  @!P0 IMAD.X R7, R9, 0x1, R5, P1 ;  /* 0x0000000109078824 */ /* 0x000fe200008e0605 */
[----:B------:R-:W-:Y:S01]  /*0170*/  IADD3 R0, P3, PT, -R8, R21, RZ ;  /* 0x0000001508007210 */ /* 0x000fe20007f7e1ff */
[----:B------:R-:W-:Y:S01]  /*0180*/  @!P0 IMAD.MOV.U32 R9, RZ, RZ, RZ ;  /* 0x000000ffff098224 */ /* 0x000fe200078e00ff */
[----:B------:R-:W-:Y:S02]  /*0190*/  ISETP.GT.U32.AND P1, PT, R21, R8, PT ;  /* 0x000000081500720c */ /* 0x000fe40003f24070 */
[----:B------:R-:W-:Y:S01]  /*01a0*/  ISETP.LE.U32.AND P2, PT, R0, 0x3, PT ;  /* 0x000000030000780c */ /* 0x000fe20003f43070 */
[C---:B------:R-:W-:Y:S01]  /*01b0*/  IMAD.X R0, R2.reuse, 0x1, ~R9, P3 ;  /* 0x0000000102007824 */ /* 0x040fe200018e0e09 */
[----:B------:R-:W-:-:S04]  /*01c0*/  ISETP.GT.U32.AND.EX P1, PT, R2, R9, PT, P1 ;  /* 0x000000090200720c */ /* 0x000fc80003f24110 */
[----:B------:R-:W-:Y:S01]  /*01d0*/  ISETP.LE.U32.OR.EX P1, PT, R0, RZ, !P1, P2 ;  /* 0x000000ff0000720c */ /* 0x000fe20004f23520 */
[----:B------:R0:W-:-:S12]  /*01e0*/  @!P0 ST.E.U8 desc[UR4][R6.64], RZ ;  /* 0x000000ff06008985 */ /* 0x0001d8000c101104 */
[----:B0-----:R-:W-:Y:S05]  /*01f0*/  @P1 BRA `(.L_x_11) ;  /* 0x0000000000601947 */ /* 0x001fea0003800000 */
[----:B------:R-:W-:Y:S01]  /*0200*/  IADD3 R0, P1, PT, R21, -0x3, RZ ;  /* 0xfffffffd15007810 */ /* 0x000fe20007f3e0ff */
[----:B------:R-:W-:Y:S01]  /*0210*/  BSSY.RECONVERGENT B0, `(.L_x_11) ;  /* 0x0000016000007945 */ /* 0x000fe20003800200 */
[----:B------:R-:W-:Y:S02]  /*0220*/  PLOP3.LUT P0, PT, PT, PT, PT, 0x8, 0x80 ;  /* 0x000000000080781c */ /* 0x000fe40003f0e170 */
[----:B------:R-:W-:-:S11]  /*0230*/  IADD3.X R3, PT, PT, R2, -0x1, RZ, P1, !PT ;  /* 0xffffffff02037810 */ /* 0x000fd60000ffe4ff */
.L_x_12:
[C---:B0-----:R-:W-:Y:S02]  /*0240*/  IADD3 R6, P1, PT, R8.reuse, R4, RZ ;  /* 0x0000000408067210 */ /* 0x041fe40007f3e0ff */
[----:B------:R-:W-:Y:S02]  /*0250*/  IADD3 R8, P2, PT, R8, 0x4, RZ ;  /* 0x0000000408087810 */ /* 0x000fe40007f5e0ff */
[----:B------:R-:W-:Y:S01]  /*0260*/  R2UR UR4, R16 ;  /* 0x00000000100472ca */ /* 0x000fe200000e0000 */
[----:B------:R-:W-:Y:S01]  /*0270*/  IMAD.X R7, R9, 0x1, R5, P1 ;  /* 0x0000000109077824 */ /* 0x000fe200008e0605 */
[----:B------:R-:W-:Y:S01]  /*0280*/  ISETP.GE.U32.AND P1, PT, R8, R0, PT ;  /* 0x000000000800720c */ /* 0x000fe20003f26070 */
[----:B------:R-:W-:Y:S01]  /*0290*/  IMAD.X R9, RZ, RZ, R9, P2 ;  /* 0x000000ffff097224 */ /* 0x000fe200010e0609 */
[----:B------:R-:W-:Y:S02]  /*02a0*/  R2UR UR5, R17 ;  /* 0x00000000110572ca */ /* 0x000fe400000e0000 */
[----:B------:R-:W-:-:S02]  /*02b0*/  R2UR UR6, R16 ;  /* 0x00000000100672ca */ /* 0x000fc400000e0000 */
[C---:B------:R-:W-:Y:S02]  /*02c0*/  R2UR UR7, R17.reuse ;  /* 0x00000000110772ca */ /* 0x040fe400000e0000 */
[C---:B------:R-:W-:Y:S02]  /*02d0*/  R2UR UR8, R16.reuse ;  /* 0x00000000100872ca */ /* 0x040fe400000e0000 */
[C---:B------:R-:W-:Y:S02]  /*02e0*/  R2UR UR9, R17.reuse ;  /* 0x00000000110972ca */ /* 0x040fe400000e0000 */
[----:B------:R-:W-:Y:S02]  /*02f0*/  R2UR UR10, R16 ;  /* 0x00000000100a72ca */ /* 0x000fe400000e0000 */
[----:B------:R-:W-:Y:S01]  /*0300*/  R2UR UR11, R17 ;  /* 0x00000000110b72ca */ /* 0x000fe200000e0000 */
[----:B------:R0:W-:Y:S01]  /*0310*/  ST.E.U8 desc[UR4][R6.64], RZ ;  /* 0x000000ff06007985 */ /* 0x0001e2000c101104 */
[----:B------:R-:W-:-:S03]  /*0320*/  ISETP.GE.U32.AND.EX P1, PT, R9, R3, PT, P1 ;  /* 0x000000030900720c */ /* 0x000fc60003f26110 */
[----:B------:R0:W-:Y:S04]  /*0330*/  ST.E.U8 desc[UR6][R6.64+0x1], RZ ;  /* 0x000001ff06007985 */ /* 0x0001e8000c101106 */
[----:B------:R0:W-:Y:S04]  /*0340*/  ST.E.U8 desc[UR8][R6.64+0x2], RZ ;  /* 0x000002ff06007985 */ /* 0x0001e8000c101108 */
[----:B------:R0:W-:Y:S02]  /*0350*/  ST.E.U8 desc[UR10][R6.64+0x3], RZ ;  /* 0x000003ff06007985 */ /* 0x0001e4000c10110a */
[----:B------:R-:W-:Y:S05]  /*0360*/  @!P1 BRA `(.L_x_12) ;  /* 0xfffffffc00b49947 */ /* 0x000fea000383ffff */
[----:B------:R-:W-:Y:S05]  /*0370*/  BSYNC.RECONVERGENT B0 ;  /* 0x0000000000007941 */ /* 0x000fea0003800200 */
.L_x_11:
[----:B------:R-:W-:Y:S02]  /*0380*/  IADD3 R0, P3, PT, -R8, R21, RZ ;  /* 0x0000001508007210 */ /* 0x000fe40007f7e1ff */
[----:B------:R-:W-:Y:S02]  /*0390*/  ISETP.GT.U32.AND P2, PT, R21, R8, PT ;  /* 0x000000081500720c */ /* 0x000fe40003f44070 */
[----:B------:R-:W-:Y:S01]  /*03a0*/  ISETP.LE.U32.AND P1, PT, R0, 0x1, PT ;  /* 0x000000010000780c */ /* 0x000fe20003f23070 */
[C---:B------:R-:W-:Y:S01]  /*03b0*/  IMAD.X R0, R2.reuse, 0x1, ~R9, P3 ;  /* 0x0000000102007824 */ /* 0x040fe200018e0e09 */
[----:B------:R-:W-:-:S04]  /*03c0*/  ISETP.GT.U32.AND.EX P2, PT, R2, R9, PT, P2 ;  /* 0x000000090200720c */ /* 0x000fc80003f44120 */
[----:B------:R-:W-:-:S13]  /*03d0*/  ISETP.LE.U32.OR.EX P1, PT, R0, RZ, !P2, P1 ;  /* 0x000000ff0000720c */ /* 0x000fda0005723510 */
[C---:B0-----:R-:W-:Y:S02]  /*03e0*/  @!P1 IADD3 R6, P3, PT, R8.reuse, R4, RZ ;  /* 0x0000000408069210 */ /* 0x041fe40007f7e0ff */
[----:B------:R-:W-:Y:S02]  /*03f0*/  @!P1 IADD3 R8, P2, PT, R8, 0x2, RZ ;  /* 0x0000000208089810 */ /* 0x000fe40007f5e0ff */
[----:B------:R-:W-:Y:S01]  /*0400*/  @!P1 PLOP3.LUT P0, PT, PT, PT, PT, 0x8, 0x80 ;  /* 0x000000000080981c */ /* 0x000fe20003f0e170 */
[----:B------:R-:W-:Y:S01]  /*0410*/  @!P1 IMAD.X R7, R9, 0x1, R5, P3 ;  /* 0x0000000109079824 */ /* 0x000fe200018e0605 */
[----:B------:R-:W-:Y:S01]  /*0420*/  @!P1 R2UR UR4, R16 ;  /* 0x00000000100492ca */ /* 0x000fe200000e0000 */
[----:B------:R-:W-:Y:S01]  /*0430*/  @!P1 IMAD.X R9, RZ, RZ, R9, P2 ;  /* 0x000000ffff099224 */ /* 0x000fe200010e0609 */
[----:B------:R-:W-:Y:S02]  /*0440*/  ISETP.LT.U32.AND P2, PT, R8, R21, PT ;  /* 0x000000150800720c */ /* 0x000fe40003f41070 */
[----:B------:R-:W-:-:S02]  /*0450*/  @!P1 R2UR UR5, R17 ;  /* 0x00000000110592ca */ /* 0x000fc400000e0000 */
[----:B------:R-:W-:Y:S02]  /*0460*/  ISETP.LT.U32.OR.EX P0, PT, R9, R2, P0, P2 ;  /* 0x000000020900720c */ /* 0x000fe40000701520 */
[----:B------:R-:W-:Y:S02]  /*0470*/  @!P1 R2UR UR6, R16 ;  /* 0x00000000100692ca */ /* 0x000fe400000e0000 */
[----:B------:R-:W-:-:S07]  /*0480*/  @!P1 R2UR UR7, R17 ;  /* 0x00000000110792ca */ /* 0x000fce00000e0000 */
[----:B------:R0:W-:Y:S02]  /*0490*/  @!P1 ST.E.U8 desc[UR4][R6.64], RZ ;  /* 0x000000ff06009985 */ /* 0x0001e4000c101104 */
[----:B------:R-:W-:Y:S02]  /*04a0*/  @P0 R2UR UR8, R16 ;  /* 0x00000000100802ca */ /* 0x000fe400000e0000 */
[----:B------:R-:W-:Y:S02]  /*04b0*/  @P0 R2UR UR9, R17 ;  /* 0x00000000110902ca */ /* 0x000fe400000e0000 */
[----:B------:R-:W-:Y:S01]  /*04c0*/  @P0 IADD3 R2, P2, PT, R8, R4, RZ ;  /* 0x0000000408020210 */ /* 0x000fe20007f5e0ff */
[----:B------:R0:W-:Y:S04]  /*04d0*/  @!P1 ST.E.U8 desc[UR6][R6.64+0x1], RZ ;  /* 0x000001ff06009985 */ /* 0x0001e8000c101106 */
[----:B------:R-:W-:-:S06]  /*04e0*/  @P0 IMAD.X R3, R9, 0x1, R5, P2 ;  /* 0x0000000109030824 */ /* 0x000fcc00010e0605 */
[----:B------:R0:W-:Y:S02]  /*04f0*/  @P0 ST.E.U8 desc[UR8][R2.64], RZ ;  /* 0x000000ff02000985 */ /* 0x0001e4000c101108 */
.L_x_10:
[----:B------:R-:W2:Y:S01]  /*0500*/  S2R R0, SR_CgaCtaId ;  /* 0x0000000000007919 */ /* 0x000ea20000008800 */
[----:B------:R-:W3:Y:S01]  /*0510*/  S2UR UR4, SR_CTAID.X ;  /* 0x00000000000479c3 */ /* 0x000ee20000002500 */
[----:B------:R-:W-:Y:S01]  /*0520*/  MOV R13, 0x400 ;  /* 0x00000400000d7802 */ /* 0x000fe20000000f00 */
[----:B------:R-:W3:Y:S06]  /*0530*/  S2R R19, SR_TID.X ;  /* 0x0000000000137919 */ /* 0x000eec0000002100 */
[----:B0-----:R-:W3:Y:S01]  /*0540*/  LDC R2, c[0x0][0x360] ;  /* 0x0000d800ff027b82 */ /* 0x001ee20000000800 */
[----:B--2---:R-:W-:Y:S01]  /*0550*/  LEA R13, R0, R13, 0x18 ;  /* 0x0000000d000d7211 */ /* 0x004fe200078ec0ff */
[----:B---3--:R-:W-:-:S04]  /*0560*/  IMAD R0, R2, UR4, R19 ;  /* 0x0000000402007c24 */ /* 0x008fc8000f8e0213 */
[----:B------:R-:W-:Y:S01]  /*0570*/  IMAD R18, R21, 0x4, R13 ;  /* 0x0000000415127824 */ /* 0x000fe200078e020d */
[----:B------:R-:W-:Y:S02]  /*0580*/  CS2R R6, SR_CLOCKLO ;  /* 0x0000000000067805 */ /* 0x000fe40000015000 */
[----:B------:R-:W-:-:S04]  /*0590*/  ISETP.GE.AND P0, PT, R19, R21, PT ;  /* 0x000000151300720c */ /* 0x000fc80003f06270 */
[----:B------:R-:W-:-:S09]  /*05a0*/  IADD3 R10, P1, PT, R0, R6, RZ ;  /* 0x00000006000a7210 */ /* 0x000fd20007f3e0ff */
[----:B------:R-:W-:Y:S05]  /*05b0*/  @P0 BRA `(.L_x_13) ;  /* 0x0000000000200947 */ /* 0x000fea0003800000 */
[----:B------:R-:W-:-:S07]  /*05c0*/  IMAD.MOV.U32 R3, RZ, RZ, R19 ;  /* 0x000000ffff037224 */ /* 0x000fce00078e0013 */
.L_x_14:
[C---:B------:R-:W-:Y:S02]  /*05d0*/  IMAD R8, R3.reuse, 0x4, R13 ;  /* 0x0000000403087824 */ /* 0x040fe400078e020d */
[----:B------:R-:W-:Y:S02]  /*05e0*/  IMAD R9, R3, 0x4, R18 ;  /* 0x0000000403097824 */ /* 0x000fe400078e0212 */
[----:B------:R-:W-:Y:S01]  /*05f0*/  IMAD.IADD R3, R2, 0x1, R3 ;  /* 0x0000000102037824 */ /* 0x000fe200078e0203 */
[----:B------:R0:W-:Y:S04]  /*0600*/  STS [R8], RZ ;  /* 0x000000ff08007388 */ /* 0x0001e80000000800 */
[----:B------:R0:W-:Y:S01]  /*0610*/  STS [R9], RZ ;  /* 0x000000ff09007388 */ /* 0x0001e20000000800 */
[----:B------:R-:W-:-:S13]  /*0620*/  ISETP.GE.AND P0, PT, R3, R21, PT ;  /* 0x000000150300720c */ /* 0x000fda0003f06270 */
[----:B0-----:R-:W-:Y:S05]  /*0630*/  @!P0 BRA `(.L_x_14) ;  /* 0xfffffffc00e48947 */ /* 0x001fea000383ffff */
.L_x_13:
[----:B------:R-:W-:Y:S05]  /*0640*/  WARPSYNC.ALL ;  /* 0x0000000000007948 */ /* 0x000fea0003800000 */
[----:B------:R-:W0:Y:S01]  /*0650*/  LDCU UR4, c[0x0][0x398] ;  /* 0x00007300ff0477ac */ /* 0x000e220008000800 */
[----:B------:R-:W-:Y:S02]  /*0660*/  LEA.HI.X.SX32 R6, R0, R7, 0x1, P1 ;  /* 0x0000000700067211 */ /* 0x000fe400008f0eff */
[----:B------:R-:W-:Y:S02]  /*0670*/  LOP3.LUT R3, R10, 0xaad26b49, RZ, 0x3c, !PT ;  /* 0xaad26b490a037812 */ /* 0x000fe400078e3cff */
[----:B------:R-:W-:-:S03]  /*0680*/  LOP3.LUT R6, R6, 0xf7dcefdd, RZ, 0x3c, !PT ;  /* 0xf7dcefdd06067812 */ /* 0x000fc600078e3cff */
[----:B------:R-:W-:Y:S02]  /*0690*/  IMAD R7, R3, 0x4182bed5, RZ ;  /* 0x4182bed503077824 */ /* 0x000fe400078e02ff */
[----:B------:R-:W-:Y:S02]  /*06a0*/  IMAD R10, R6, -0x658354e5, RZ ;  /* 0x9a7cab1b060a7824 */ /* 0x000fe400078e02ff */
[C---:B------:R-:W-:Y:S01]  /*06b0*/  VIADD R20, R7.reuse, 0x75bcd15 ;  /* 0x075bcd1507147836 */ /* 0x040fe20000000000 */
[C---:B------:R-:W-:Y:S01]  /*06c0*/  LOP3.LUT R3, R7.reuse, 0x159a55e5, RZ, 0x3c, !PT ;  /* 0x159a55e507037812 */ /* 0x040fe200078e3cff */
[C---:B------:R-:W-:Y:S01]  /*06d0*/  VIADD R6, R7.reuse, 0x583f19 ;  /* 0x00583f1907067836 */ /* 0x040fe20000000000 */
[----:B------:R-:W-:Y:S01]  /*06e0*/  IADD3 R7, PT, PT, R7, 0x64f0c9, R10 ;  /* 0x0064f0c907077810 */ /* 0x000fe20007ffe00a */
[C---:B------:R-:W-:Y:S01]  /*06f0*/  VIADD R8, R10.reuse, 0x1f123bb5 ;  /* 0x1f123bb50a087836 */ /* 0x040fe20000000000 */
[----:B------:R-:W-:Y:S01]  /*0700*/  LOP3.LUT R9, R10, 0x5491333, RZ, 0x3c, !PT ;  /* 0x054913330a097812 */ /* 0x000fe200078e3cff */
[----:B0-----:R-:W-:Y:S01]  /*0710*/  UISETP.GE.AND UP0, UPT, UR4, 0x1, UPT ;  /* 0x000000010400788c */ /* 0x001fe2000bf06270 */
[----:B------:R-:W-:Y:S08]  /*0720*/  BAR.SYNC.DEFER_BLOCKING 0x0 ;  /* 0x0000000000007b1d */ /* 0x000ff00000010000 */
[----:B------:R-:W-:Y:S05]  /*0730*/  BRA.U !UP0, `(.L_x_15) ;  /* 0x0000002908207547 */ /* 0x000fea000b800000 */
[----:B------:R-:W0:Y:S01]  /*0740*/  LDCU UR4, c[0x0][0x394] ;  /* 0x00007280ff0477ac */ /* 0x000e220008000800 */
[----:B------:R-:W-:Y:S02]  /*0750*/  ISETP.GT.AND P0, PT, R21, RZ, PT ;  /* 0x000000ff1500720c */ /* 0x000fe40003f04270 */
[----:B------:R-:W-:Y:S01]  /*0760*/  I2FP.F32.S32 R10, R21 ;  /* 0x00000015000a7245 */ /* 0x000fe20000201400 */
[----:B0-----:R-:W-:Y:S02]  /*0770*/  UIADD3 UR9, UPT, UPT, UR4, -0x1, URZ ;  /* 0xffffffff04097890 */ /* 0x001fe4000fffe0ff */
[----:B------:R-:W-:Y:S01]  /*0780*/  I2FP.F32.S32 R11, UR4 ;  /* 0x00000004000b7c45 */ /* 0x000fe20008201400 */
[----:B------:R-:W-:Y:S02]  /*0790*/  UIADD3 UR8, UPT, UPT, UR4, 0x1, URZ ;  /* 0x0000000104087890 */ /* 0x000fe4000fffe0ff */
[----:B------:R-:W-:Y:S01]  /*07a0*/  USHF.L.U32 UR10, UR4, 0x1, URZ ;  /* 0x00000001040a7899 */ /* 0x000fe200080006ff */
[----:B------:R-:W-:-:S04]  /*07b0*/  I2FP.F32.S32 R12, UR9 ;  /* 0x00000009000c7c45 */ /* 0x000fc80008201400 */
[----:B------:R-:W-:Y:S07]  /*07c0*/  @P0 BRA `(.L_x_16) ;  /* 0x0000000c00ec0947 */ /* 0x000fee0003800000 */
[----:B------:R-:W-:-:S05]  /*07d0*/  UMOV UR4, URZ ;  /* 0x000000ff00047c82 */ /* 0x000fca0008000000 */
.L_x_33:
[----:B------:R-:W0:Y:S01]  /*07e0*/  LDC R24, c[0x0][0x390] ;  /* 0x0000e400ff187b82 */ /* 0x000e220000000800 */
[----:B------:R-:W-:Y:S01]  /*07f0*/  SHF.R.U32.HI R15, RZ, 0x2, R20 ;  /* 0x00000002ff0f7819 */ /* 0x000fe20000011614 */
[----:B------:R-:W-:Y:S01]  /*0800*/  IMAD.SHL.U32 R23, R6, 0x10, RZ ;  /* 0x0000001006177824 */ /* 0x000fe200078e00ff */
[----:B------:R-:W2:Y:S01]  /*0810*/  LDCU UR5, c[0x0][0x398] ;  /* 0x00007300ff0577ac */ /* 0x000ea20008000800 */
[----:B------:R-:W-:Y:S01]  /*0820*/  VIADD R7, R7, 0x587c5 ;  /* 0x000587c507077836 */ /* 0x000fe20000000000 */
[----:B------:R-:W-:Y:S01]  /*0830*/  LOP3.LUT R15, R15, R20, RZ, 0x3c, !PT ;  /* 0x000000140f0f7212 */ /* 0x000fe200078e3cff */
[----:B------:R-:W-:Y:S01]  /*0840*/  BSSY.RECONVERGENT B0, `(.L_x_17) ;  /* 0x0000039000007945 */ /* 0x000fe20003800200 */
[----:B------:R-:W-:-:S03]  /*0850*/  UIADD3 UR4, UPT, UPT, UR4, 0x1, URZ ;  /* 0x0000000104047890 */ /* 0x000fc6000fffe0ff */
[----:B------:R-:W-:-:S05]  /*0860*/  IMAD.SHL.U32 R14, R15, 0x2, RZ ;  /* 0x000000020f0e7824 */ /* 0x000fca00078e00ff */
[----:B------:R-:W-:Y:S01]  /*0870*/  LOP3.LUT R14, R6, R23, R14, 0x96, !PT ;  /* 0x00000017060e7212 */ /* 0x000fe200078e960e */
[----:B------:R-:W-:-:S03]  /*0880*/  IMAD.MOV.U32 R23, RZ, RZ, 0x2f800000 ;  /* 0x2f800000ff177424 */ /* 0x000fc600078e00ff */
[----:B------:R-:W-:Y:S01]  /*0890*/  LOP3.LUT R28, R14, R15, RZ, 0x3c, !PT ;  /* 0x0000000f0e1c7212 */ /* 0x000fe200078e3cff */
[----:B--2---:R-:W-:Y:S01]  /*08a0*/  UISETP.NE.AND UP0, UPT, UR4, UR5, UPT ;  /* 0x000000050400728c */ /* 0x004fe2000bf05270 */
[----:B0-----:R-:W-:-:S03]  /*08b0*/  IABS R21, R24 ;  /* 0x0000001800157213 */ /* 0x001fc60000000000 */
[----:B------:R-:W-:Y:S01]  /*08c0*/  IMAD.IADD R14, R28, 0x1, R7 ;  /* 0x000000011c0e7824 */ /* 0x000fe200078e0207 */
[----:B------:R-:W0:Y:S04]  /*08d0*/  I2F.RP R22, R21 ;  /* 0x0000001500167306 */ /* 0x000e280000209400 */
[----:B------:R-:W-:-:S05]  /*08e0*/  I2FP.F32.U32 R14, R14 ;  /* 0x0000000e000e7245 */ /* 0x000fca0000201000 */
[----:B------:R-:W-:-:S04]  /*08f0*/  FFMA R23, R14, R23, 1.1641532182693481445e-10 ;  /* 0x2f0000000e177423 */ /* 0x000fc80000000017 */
[----:B------:R-:W-:Y:S01]  /*0900*/  FMUL R23, R10, R23 ;  /* 0x000000170a177220 */ /* 0x000fe20000400000 */
[----:B0-----:R-:W0:Y:S08]  /*0910*/  MUFU.RCP R22, R22 ;  /* 0x0000001600167308 */ /* 0x001e300000001000 */
[----:B------:R-:W2:Y:S01]  /*0920*/  F2I.TRUNC.NTZ R23, R23 ;  /* 0x0000001700177305 */ /* 0x000ea2000020f100 */
[----:B0-----:R-:W-:-:S02]  /*0930*/  VIADD R15, R22, 0xffffffe ;  /* 0x0ffffffe160f7836 */ /* 0x001fc40000000000 */
[----:B------:R-:W-:-:S05]  /*0940*/  IMAD.MOV.U32 R22, RZ, RZ, RZ ;  /* 0x000000ffff167224 */ /* 0x000fca00078e00ff */
[----:B------:R-:W0:Y:S01]  /*0950*/  F2I.FTZ.U32.TRUNC.NTZ R15, R15 ;  /* 0x0000000f000f7305 */ /* 0x000e22000021f000 */
[----:B--2---:R-:W-:Y:S02]  /*0960*/  IABS R20, R23 ;  /* 0x0000001700147213 */ /* 0x004fe40000000000 */
[----:B------:R-:W-:Y:S01]  /*0970*/  ISETP.GE.AND P1, PT, R23, RZ, PT ;  /* 0x000000ff1700720c */ /* 0x000fe20003f26270 */
[----:B0-----:R-:W-:-:S04]  /*0980*/  IMAD.MOV R14, RZ, RZ, -R15 ;  /* 0x000000ffff0e7224 */ /* 0x001fc800078e0a0f */
[----:B------:R-:W-:Y:S02]  /*0990*/  IMAD R25, R14, R21, RZ ;  /* 0x000000150e197224 */ /* 0x000fe400078e02ff */
[----:B------:R-:W-:-:S04]  /*09a0*/  IMAD.MOV.U32 R14, RZ, RZ, RZ ;  /* 0x000000ffff0e7224 */ /* 0x000fc800078e00ff */
[----:B------:R-:W-:Y:S02]  /*09b0*/  IMAD.HI.U32 R14, R15, R25, R14 ;  /* 0x000000190f0e7227 */ /* 0x000fe400078e000e */
[----:B------:R-:W0:Y:S04]  /*09c0*/  LDC R25, c[0x0][0x394] ;  /* 0x0000e500ff197b82 */ /* 0x000e280000000800 */
[----:B------:R-:W-:-:S04]  /*09d0*/  IMAD.HI.U32 R14, R14, R20, RZ ;  /* 0x000000140e0e7227 */ /* 0x000fc800078e00ff */
[----:B------:R-:W-:-:S04]  /*09e0*/  IMAD.MOV R14, RZ, RZ, -R14 ;  /* 0x000000ffff0e7224 */ /* 0x000fc800078e0a0e */
[----:B------:R-:W-:-:S05]  /*09f0*/  IMAD R14, R21, R14, R20 ;  /* 0x0000000e150e7224 */ /* 0x000fca00078e0214 */
[----:B------:R-:W-:-:S13]  /*0a00*/  ISETP.GT.U32.AND P0, PT, R21, R14, PT ;  /* 0x0000000e1500720c */ /* 0x000fda0003f04070 */
[----:B------:R-:W-:-:S05]  /*0a10*/  @!P0 IMAD.IADD R14, R14, 0x1, -R21 ;  /* 0x000000010e0e8824 */ /* 0x000fca00078e0a15 */
[----:B------:R-:W-:-:S13]  /*0a20*/  ISETP.GT.U32.AND P0, PT, R21, R14, PT ;  /* 0x0000000e1500720c */ /* 0x000fda0003f04070 */
[----:B------:R-:W-:Y:S01]  /*0a30*/  @!P0 IMAD.IADD R14, R14, 0x1, -R21 ;  /* 0x000000010e0e8824 */ /* 0x000fe200078e0a15 */
[----:B------:R-:W-:-:S03]  /*0a40*/  ISETP.NE.AND P0, PT, R24, RZ, PT ;  /* 0x000000ff1800720c */ /* 0x000fc60003f05270 */
[----:B------:R-:W-:-:S10]  /*0a50*/  @!P1 IMAD.MOV R14, RZ, RZ, -R14 ;  /* 0x000000ffff0e9224 */ /* 0x000fd400078e0a0e */
[----:B------:R-:W-:-:S04]  /*0a60*/  @!P0 LOP3.LUT R14, RZ, R24, RZ, 0x33, !PT ;  /* 0x00000018ff0e8212 */ /* 0x000fc800078e33ff */
[----:B0-----:R-:W-:Y:S01]  /*0a70*/  ISETP.GT.AND P0, PT, R14, R25, PT ;  /* 0x000000190e00720c */ /* 0x001fe20003f04270 */
[----:B------:R-:W-:-:S12]  /*0a80*/  IMAD.MOV.U32 R23, RZ, RZ, R14 ;  /* 0x000000ffff177224 */ /* 0x000fd800078e000e */
[----:B------:R-:W-:Y:S05]  /*0a90*/  @!P0 BRA `(.L_x_18) ;  /* 0x00000000004c8947 */ /* 0x000fea0003800000 */
[----:B------:R-:W0:Y:S01]  /*0aa0*/  LDC R14, c[0x0][0x394] ;  /* 0x0000e500ff0e7b82 */ /* 0x000e220000000800 */
[----:B------:R-:W-:Y:S01]  /*0ab0*/  ISETP.LE.AND P0, PT, R23, UR10, PT ;  /* 0x0000000a17007c0c */ /* 0x000fe2000bf03270 */
[----:B------:R-:W-:Y:S01]  /*0ac0*/  BSSY.RECONVERGENT B1, `(.L_x_19) ;  /* 0x000000e000017945 */ /* 0x000fe20003800200 */
[----:B------:R-:W-:-:S11]  /*0ad0*/  IMAD.MOV.U32 R22, RZ, RZ, 0x1 ;  /* 0x00000001ff167424 */ /* 0x000fd600078e00ff */
[----:B------:R-:W-:Y:S05]  /*0ae0*/  @P0 BRA `(.L_x_20) ;  /* 0x00000000002c0947 */ /* 0x000fea0003800000 */
[----:B------:R-:W-:Y:S01]  /*0af0*/  BSSY.RECONVERGENT B2, `(.L_x_21) ;  /* 0x0000009000027945 */ /* 0x000fe20003800200 */
[----:B------:R-:W-:Y:S02]  /*0b00*/  IMAD.MOV.U32 R15, RZ, RZ, 0x1 ;  /* 0x00000001ff0f7424 */ /* 0x000fe400078e00ff */
[----:B------:R-:W-:-:S07]  /*0b10*/  IMAD.MOV.U32 R21, RZ, RZ, -0x1 ;  /* 0xffffffffff157424 */ /* 0x000fce00078e00ff */
.L_x_22:
[----:B0-----:R-:W-:Y:S02]  /*0b20*/  IADD3 R14, PT, PT, R21, UR8, R14 ;  /* 0x00000008150e7c10 */ /* 0x001fe4000fffe00e */
[----:B------:R-:W-:Y:S01]  /*0b30*/  LOP3.LUT R21, RZ, R15, RZ, 0x33, !PT ;  /* 0x0000000fff157212 */ /* 0x000fe200078e33ff */
[----:B------:R-:W-:-:S03]  /*0b40*/  VIADD R15, R15, 0x1 ;  /* 0x000000010f0f7836 */ /* 0x000fc60000000000 */
[----:B------:R-:W-:-:S04]  /*0b50*/  IADD3 R20, PT, PT, R21, UR8, R14 ;  /* 0x0000000815147c10 */ /* 0x000fc8000fffe00e */
[----:B------:R-:W-:-:S13]  /*0b60*/  ISETP.GE.AND P0, PT, R20, R23, PT ;  /* 0x000000171400720c */ /* 0x000fda0003f06270 */
[----:B------:R-:W-:Y:S05]  /*0b70*/  @!P0 BRA `(.L_x_22) ;  /* 0xfffffffc00e88947 */ /* 0x000fea000383ffff */
[----:B------:R-:W-:Y:S05]  /*0b80*/  BSYNC.RECONVERGENT B2 ;  /* 0x0000000000027941 */ /* 0x000fea0003800200 */
.L_x_21:
[----:B------:R-:W-:-:S07]  /*0b90*/  IMAD.MOV.U32 R22, RZ, RZ, R15 ;  /* 0x000000ffff167224 */ /* 0x000fce00078e000f */
.L_x_20:
[----:B------:R-:W-:Y:S05]  /*0ba0*/  BSYNC.RECONVERGENT B1 ;  /* 0x0000000000017941 */ /* 0x000fea0003800200 */
.L_x_19:
[----:B0-----:R-:W-:-:S05]  /*0bb0*/  LOP3.LUT R14, RZ, R14, RZ, 0x33, !PT ;  /* 0x0000000eff0e7212 */ /* 0x001fca00078e33ff */
[----:B------:R-:W-:-:S07]  /*0bc0*/  IMAD.IADD R23, R23, 0x1, R14 ;  /* 0x0000000117177824 */ /* 0x000fce00078e020e */
.L_x_18:
[----:B------:R-:W-:Y:S05]  /*0bd0*/  BSYNC.RECONVERGENT B0 ;  /* 0x0000000000007941 */ /* 0x000fea0003800200 */
.L_x_17:
[----:B------:R-:W-:Y:S01]  /*0be0*/  IABS R24, R25 ;  /* 0x0000001900187213 */ /* 0x000fe20000000000 */
[----:B------:R-:W-:Y:S01]  /*0bf0*/  BSSY.RECONVERGENT B0, `(.L_x_23) ;  /* 0x0000097000007945 */ /* 0x000fe20003800200 */
[----:B------:R-:W-:Y:S01]  /*0c00*/  ISETP.NE.AND P0, PT, R22, RZ, PT ;  /* 0x000000ff1600720c */ /* 0x000fe20003f05270 */
[----:B------:R-:W-:Y:S01]  /*0c10*/  IMAD.MOV.U32 R29, RZ, RZ, R8 ;  /* 0x000000ffff1d7224 */ /* 0x000fe200078e0008 */
[----:B------:R-:W0:Y:S01]  /*0c20*/  I2F.RP R26, R24 ;  /* 0x00000018001a7306 */ /* 0x000e220000209400 */
[----:B-1----:R-:W-:Y:S01]  /*0c30*/  R2UR UR6, R16 ;  /* 0x00000000100672ca */ /* 0x002fe200000e0000 */
[----:B------:R-:W-:Y:S01]  /*0c40*/  IMAD.MOV.U32 R30, RZ, RZ, R3 ;  /* 0x000000ffff1e7224 */ /* 0x000fe200078e0003 */
[----:B------:R-:W-:Y:S01]  /*0c50*/  R2UR UR7, R17 ;  /* 0x00000000110772ca */ /* 0x000fe200000e0000 */
[----:B------:R-:W-:-:S07]  /*0c60*/  IMAD.MOV.U32 R8, RZ, RZ, R9 ;  /* 0x000000ffff087224 */ /* 0x000fce00078e0009 */
[C---:B------:R-:W-:Y:S02]  /*0c70*/  @P0 VIADD R14, R22.reuse, 0xffffffff ;  /* 0xffffffff160e0836 */ /* 0x040fe40000000000 */
[----:B------:R-:W-:Y:S01]  /*0c80*/  @P0 VIADD R15, R22, 0xfffffffe ;  /* 0xfffffffe160f0836 */ /* 0x000fe20000000000 */
[----:B0-----:R-:W0:Y:S03]  /*0c90*/  MUFU.RCP R26, R26 ;  /* 0x0000001a001a7308 */ /* 0x001e260000001000 */
[----:B------:R-:W-:-:S05]  /*0ca0*/  @P0 IMAD.WIDE.U32 R14, R14, R15, RZ ;  /* 0x0000000f0e0e0225 */ /* 0x000fca00078e00ff */
[----:B------:R-:W-:-:S05]  /*0cb0*/  @P0 SHF.R.U64 R14, R14, 0x1, R15 ;  /* 0x000000010e0e0819 */ /* 0x000fca000000120f */
[----:B------:R-:W-:Y:S02]  /*0cc0*/  @P0 IMAD R25, R22, R25, -R14 ;  /* 0x0000001916190224 */ /* 0x000fe400078e0a0e */
[----:B------:R-:W-:Y:S02]  /*0cd0*/  IMAD.MOV.U32 R14, RZ, RZ, RZ ;  /* 0x000000ffff0e7224 */ /* 0x000fe400078e00ff */
[----:B------:R-:W-:Y:S02]  /*0ce0*/  @P0 VIADD R14, R25, 0x1 ;  /* 0x00000001190e0836 */ /* 0x000fe40000000000 */
[----:B0-----:R-:W-:Y:S02]  /*0cf0*/  VIADD R15, R26, 0xffffffe ;  /* 0x0ffffffe1a0f7836 */ /* 0x001fe40000000000 */
[----:B------:R-:W-:Y:S02]  /*0d00*/  IMAD.IADD R14, R23, 0x1, R14 ;  /* 0x00000001170e7824 */ /* 0x000fe400078e020e */
[----:B------:R-:W-:-:S02]  /*0d10*/  IMAD.MOV.U32 R25, RZ, RZ, 0x1 ;  /* 0x00000001ff197424 */ /* 0x000fc400078e00ff */
[----:B------:R-:W0:Y:S01]  /*0d20*/  F2I.FTZ.U32.TRUNC.NTZ R15, R15 ;  /* 0x0000000f000f7305 */ /* 0x000e22000021f000 */
[----:B------:R-:W-:-:S04]  /*0d30*/  IADD3 R20, P0, PT, R14, R4, RZ ;  /* 0x000000040e147210 */ /* 0x000fc80007f1e0ff */
[----:B------:R-:W-:Y:S02]  /*0d40*/  LEA.HI.X.SX32 R21, R14, R5, 0x1, P0 ;  /* 0x000000050e157211 */ /* 0x000fe400000f0eff */
[----:B------:R-:W-:Y:S01]  /*0d50*/  PRMT R14, R25, 0x7610, R14 ;  /* 0x00007610190e7816 */ /* 0x000fe2000000000e */
[----:B------:R-:W-:Y:S02]  /*0d60*/  IMAD.MOV.U32 R25, RZ, RZ, R6 ;  /* 0x000000ffff197224 */ /* 0x000fe400078e0006 */
[----:B------:R-:W-:Y:S02]  /*0d70*/  IMAD.MOV.U32 R6, RZ, RZ, R28 ;  /* 0x000000ffff067224 */ /* 0x000fe400078e001c */
[----:B------:R1:W-:Y:S01]  /*0d80*/  ST.E.U8 desc[UR6][R20.64], R14 ;  /* 0x0000000e14007985 */ /* 0x0003e2000c101106 */
[----:B0-----:R-:W-:-:S04]  /*0d90*/  IMAD.MOV R27, RZ, RZ, -R15 ;  /* 0x000000ffff1b7224 */ /* 0x001fc800078e0a0f */
[----:B------:R-:W-:Y:S02]  /*0da0*/  IMAD R27, R27, R24, RZ ;  /* 0x000000181b1b7224 */ /* 0x000fe400078e02ff */
[----:B-1----:R-:W-:-:S04]  /*0db0*/  IMAD.MOV.U32 R14, RZ, RZ, RZ ;  /* 0x000000ffff0e7224 */ /* 0x002fc800078e00ff */
[----:B------:R-:W-:Y:S01]  /*0dc0*/  IMAD.HI.U32 R26, R15, R27, R14 ;  /* 0x0000001b0f1a7227 */ /* 0x000fe200078e000e */
[----:B------:R-:W-:-:S07]  /*0dd0*/  PRMT R27, RZ, 0x7610, R27 ;  /* 0x00007610ff1b7816 */ /* 0x000fce000000001b */
.L_x_27:
[----:B------:R-:W-:Y:S01]  /*0de0*/  SHF.R.U32.HI R3, RZ, 0x2, R30 ;  /* 0x00000002ff037819 */ /* 0x000fe2000001161e */
[----:B0-----:R-:W-:Y:S01]  /*0df0*/  IMAD.SHL.U32 R9, R6, 0x10, RZ ;  /* 0x0000001006097824 */ /* 0x001fe200078e00ff */
[----:B------:R-:W-:Y:S01]  /*0e00*/  IABS R21, UR9 ;  /* 0x0000000900157c13 */ /* 0x000fe20008000000 */
[----:B------:R-:W-:Y:S01]  /*0e10*/  BSSY.RECONVERGENT B1, `(.L_x_24) ;  /* 0x000005d000017945 */ /* 0x000fe20003800200 */
[----:B------:R-:W-:Y:S02]  /*0e20*/  LOP3.LUT R3, R3, R30, RZ, 0x3c, !PT ;  /* 0x0000001e03037212 */ /* 0x000fe400078e3cff */
[----:B------:R-:W0:Y:S01]  /*0e30*/  I2F.RP R15, R21 ;  /* 0x00000015000f7306 */ /* 0x000e220000209400 */
[----:B------:R-:W-:Y:S02]  /*0e40*/  SHF.R.U32.HI R30, RZ, 0x2, R29 ;  /* 0x00000002ff1e7819 */ /* 0x000fe4000001161d */
[----:B------:R-:W-:Y:S02]  /*0e50*/  IMAD.SHL.U32 R14, R3, 0x2, RZ ;  /* 0x00000002030e7824 */ /* 0x000fe400078e00ff */
[----:B------:R-:W-:-:S03]  /*0e60*/  LOP3.LUT R30, R30, R29, RZ, 0x3c, !PT ;  /* 0x0000001d1e1e7212 */ /* 0x000fc600078e3cff */
[----:B------:R-:W-:Y:S02]  /*0e70*/  LOP3.LUT R14, R6, R9, R14, 0x96, !PT ;  /* 0x00000009060e7212 */ /* 0x000fe400078e960e */
[----:B------:R-:W1:Y:S02]  /*0e80*/  LDC R9, c[0x0][0x394] ;  /* 0x0000e500ff097b82 */ /* 0x000e640000000800 */
[----:B------:R-:W-:Y:S01]  /*0e90*/  LOP3.LUT R20, R14, R3, RZ, 0x3c, !PT ;  /* 0x000000030e147212 */ /* 0x000fe200078e3cff */
[----:B------:R-:W-:Y:S01]  /*0ea0*/  IMAD.MOV.U32 R14, RZ, RZ, 0x2f800000 ;  /* 0x2f800000ff0e7424 */ /* 0x000fe200078e00ff */
[----:B0-----:R-:W0:Y:S02]  /*0eb0*/  MUFU.RCP R15, R15 ;  /* 0x0000000f000f7308 */ /* 0x001e240000001000 */
[C---:B------:R-:W-:Y:S01]  /*0ec0*/  IADD3 R3, PT, PT, R7.reuse, 0x587c5, R20 ;  /* 0x000587c507037810 */ /* 0x040fe20007ffe014 */
[----:B------:R-:W-:-:S03]  /*0ed0*/  VIADD R7, R7, 0xb0f8a ;  /* 0x000b0f8a07077836 */ /* 0x000fc60000000000 */
[----:B------:R-:W-:-:S05]  /*0ee0*/  I2FP.F32.U32 R3, R3 ;  /* 0x0000000300037245 */ /* 0x000fca0000201000 */
[----:B------:R-:W-:Y:S01]  /*0ef0*/  FFMA R28, R3, R14, 1.1641532182693481445e-10 ;  /* 0x2f000000031c7423 */ /* 0x000fe2000000000e */
[----:B------:R-:W-:Y:S02]  /*0f00*/  IMAD.MOV.U32 R3, RZ, RZ, R25 ;  /* 0x000000ffff037224 */ /* 0x000fe400078e0019 */
[----:B------:R-:W-:Y:S02]  /*0f10*/  IMAD.MOV.U32 R25, RZ, RZ, R20 ;  /* 0x000000ffff197224 */ /* 0x000fe400078e0014 */
[----:B------:R-:W-:Y:S01]  /*0f20*/  FMUL R28, R11, R28 ;  /* 0x0000001c0b1c7220 */ /* 0x000fe20000400000 */
[C---:B------:R-:W-:Y:S02]  /*0f30*/  IMAD.SHL.U32 R20, R30.reuse, 0x2, RZ ;  /* 0x000000021e147824 */ /* 0x040fe400078e00ff */
[----:B------:R-:W-:Y:S01]  /*0f40*/  IMAD.SHL.U32 R31, R25, 0x10, RZ ;  /* 0x00000010191f7824 */ /* 0x000fe200078e00ff */
[----:B-1----:R-:W-:Y:S02]  /*0f50*/  IABS R32, R9 ;  /* 0x0000000900207213 */ /* 0x002fe40000000000 */
[----:B------:R-:W1:Y:S01]  /*0f60*/  F2I.TRUNC.NTZ R28, R28 ;  /* 0x0000001c001c7305 */ /* 0x000e62000020f100 */
[----:B0-----:R-:W-:Y:S01]  /*0f70*/  VIADD R15, R15, 0xffffffe ;  /* 0x0ffffffe0f0f7836 */ /* 0x001fe20000000000 */
[----:B------:R-:W-:Y:S01]  /*0f80*/  LOP3.LUT R30, R30, R20, R31, 0x96, !PT ;  /* 0x000000141e1e7212 */ /* 0x000fe200078e961f */
[----:B------:R-:W-:-:S02]  /*0f90*/  IMAD.MOV.U32 R20, RZ, RZ, R8 ;  /* 0x000000ffff147224 */ /* 0x000fc400078e0008 */
[----:B------:R-:W-:Y:S01]  /*0fa0*/  IMAD.MOV.U32 R8, RZ, RZ, R6 ;  /* 0x000000ffff087224 */ /* 0x000fe200078e0006 */
[----:B------:R-:W-:Y:S01]  /*0fb0*/  LOP3.LUT R6, R30, R25, RZ, 0x3c, !PT ;  /* 0x000000191e067212 */ /* 0x000fe200078e3cff */
[----:B------:R-:W-:Y:S01]  /*0fc0*/  IMAD.MOV.U32 R30, RZ, RZ, R32 ;  /* 0x000000ffff1e7224 */ /* 0x000fe200078e0020 */
[----:B------:R-:W0:Y:S01]  /*0fd0*/  F2I.FTZ.U32.TRUNC.NTZ R15, R15 ;  /* 0x0000000f000f7305 */ /* 0x000e22000021f000 */
[----:B-1----:R-:W-:Y:S02]  /*0fe0*/  IABS R29, R28 ;  /* 0x0000001c001d7213 */ /* 0x002fe40000000000 */
[----:B------:R-:W-:Y:S02]  /*0ff0*/  ISETP.GE.AND P2, PT, R28, RZ, PT ;  /* 0x000000ff1c00720c */ /* 0x000fe40003f46270 */
[----:B------:R-:W-:Y:S01]  /*1000*/  IABS R28, UR9 ;  /* 0x00000009001c7c13 */ /* 0x000fe20008000000 */
[----:B------:R-:W-:-:S04]  /*1010*/  IMAD.HI.U32 R31, R26, R29, RZ ;  /* 0x0000001d1a1f7227 */ /* 0x000fc800078e00ff */
[----:B------:R-:W-:Y:S02]  /*1020*/  IMAD.MOV R32, RZ, RZ, -R31 ;  /* 0x000000ffff207224 */ /* 0x000fe400078e0a1f */
[----:B------:R-:W-:Y:S02]  /*1030*/  IMAD.IADD R31, R6, 0x1, R7 ;  /* 0x00000001061f7824 */ /* 0x000fe400078e0207 */
[----:B------:R-:W-:Y:S02]  /*1040*/  IMAD R29, R30, R32, R29 ;  /* 0x000000201e1d7224 */ /* 0x000fe400078e021d */
[----:B------:R-:W-:Y:S01]  /*1050*/  IMAD.MOV R28, RZ, RZ, -R28 ;  /* 0x000000ffff1c7224 */ /* 0x000fe200078e0a1c */
[----:B------:R-:W-:Y:S02]  /*1060*/  I2FP.F32.U32 R31, R31 ;  /* 0x0000001f001f7245 */ /* 0x000fe40000201000 */
[----:B------:R-:W-:-:S03]  /*1070*/  ISETP.GT.U32.AND P0, PT, R24, R29, PT ;  /* 0x0000001d1800720c */ /* 0x000fc60003f04070 */
[----:B------:R-:W-:Y:S01]  /*1080*/  FFMA R31, R31, R14, 1.1641532182693481445e-10 ;  /* 0x2f0000001f1f7423 */ /* 0x000fe2000000000e */
[----:B0-----:R-:W-:-:S03]  /*1090*/  IMAD.MOV R14, RZ, RZ, -R15 ;  /* 0x000000ffff0e7224 */ /* 0x001fc600078e0a0f */
[----:B------:R-:W-:Y:S01]  /*10a0*/  FMUL R31, R12, R31 ;  /* 0x0000001f0c1f7220 */ /* 0x000fe20000400000 */
[----:B------:R-:W-:Y:S02]  /*10b0*/  IMAD R33, R14, R21, RZ ;  /* 0x000000150e217224 */ /* 0x000fe400078e02ff */
[----:B------:R-:W-:-:S03]  /*10c0*/  IMAD.MOV.U32 R14, RZ, RZ, RZ ;  /* 0x000000ffff0e7224 */ /* 0x000fc600078e00ff */
[----:B------:R-:W0:Y:S01]  /*10d0*/  F2I.TRUNC.NTZ R31, R31 ;  /* 0x0000001f001f7305 */ /* 0x000e22000020f100 */
[----:B------:R-:W-:Y:S01]  /*10e0*/  @!P0 IMAD.IADD R29, R29, 0x1, -R30 ;  /* 0x000000011d1d8824 */ /* 0x000fe200078e0a1e */
[----:B------:R-:W-:Y:S01]  /*10f0*/  ISETP.NE.AND P0, PT, R9, RZ, PT ;  /* 0x000000ff0900720c */ /* 0x000fe20003f05270 */
[----:B------:R-:W-:-:S03]  /*1100*/  IMAD.HI.U32 R14, R15, R33, R14 ;  /* 0x000000210f0e7227 */ /* 0x000fc600078e000e */
[----:B------:R-:W-:Y:S02]  /*1110*/  ISETP.GT.U32.AND P1, PT, R24, R29, PT ;  /* 0x0000001d1800720c */ /* 0x000fe40003f24070 */
[----:B0-----:R-:W-:Y:S02]  /*1120*/  IABS R15, R31 ;  /* 0x0000001f000f7213 */ /* 0x001fe40000000000 */
[----:B------:R-:W-:Y:S01]  /*1130*/  ISETP.GE.AND P3, PT, R31, RZ, PT ;  /* 0x000000ff1f00720c */ /* 0x000fe20003f66270 */
[----:B------:R-:W-:Y:S02]  /*1140*/  IMAD.MOV.U32 R31, RZ, RZ, 0x1 ;  /* 0x00000001ff1f7424 */ /* 0x000fe400078e00ff */
[----:B------:R-:W-:-:S06]  /*1150*/  IMAD.HI.U32 R14, R14, R15, RZ ;  /* 0x0000000f0e0e7227 */ /* 0x000fcc00078e00ff */
[----:B------:R-:W-:Y:S02]  /*1160*/  @!P1 IMAD.IADD R29, R29, 0x1, -R30 ;  /* 0x000000011d1d9824 */ /* 0x000fe400078e0a1e */
[----:B------:R-:W-:Y:S02]  /*1170*/  IMAD R14, R14, R28, R15 ;  /* 0x0000001c0e0e7224 */ /* 0x000fe400078e020f */
[----:B------:R-:W-:Y:S01]  /*1180*/  @!P2 IMAD.MOV R29, RZ, RZ, -R29 ;  /* 0x000000ffff1da224 */ /* 0x000fe200078e0a1d */
[----:B------:R-:W-:Y:S02]  /*1190*/  @!P0 LOP3.LUT R29, RZ, R9, RZ, 0x33, !PT ;  /* 0x00000009ff1d8212 */ /* 0x000fe400078e33ff */
[----:B------:R-:W-:Y:S02]  /*11a0*/  ISETP.GT.U32.AND P1, PT, R21, R14, PT ;  /* 0x0000000e1500720c */ /* 0x000fe40003f24070 */
[----:B------:R-:W-:-:S11]  /*11b0*/  ISETP.GE.AND P0, PT, R29, R22, PT ;  /* 0x000000161d00720c */ /* 0x000fd60003f06270 */
[----:B------:R-:W-:Y:S01]  /*11c0*/  @!P1 IMAD.IADD R14, R14, 0x1, -R21 ;  /* 0x000000010e0e9824 */ /* 0x000fe200078e0a15 */
[----:B------:R-:W-:Y:S01]  /*11d0*/  ISETP.NE.AND P1, PT, RZ, UR9, PT ;  /* 0x00000009ff007c0c */ /* 0x000fe2000bf25270 */
[C---:B------:R-:W-:Y:S02]  /*11e0*/  @P0 IMAD.IADD R28, R23.reuse, 0x1, R22 ;  /* 0x00000001171c0824 */ /* 0x040fe400078e0216 */
[----:B------:R-:W-:Y:S01]  /*11f0*/  @P0 VIADD R30, R23, 0xffffffff ;  /* 0xffffffff171e0836 */ /* 0x000fe20000000000 */
[----:B------:R-:W-:Y:S01]  /*1200*/  ISETP.GT.U32.AND P2, PT, R21, R14, PT ;  /* 0x0000000e1500720c */ /* 0x000fe20003f44070 */
[----:B------:R-:W-:Y:S01]  /*1210*/  @!P0 IMAD.MOV.U32 R15, RZ, RZ, R23 ;  /* 0x000000ffff0f8224 */ /* 0x000fe200078e0017 */
[----:B------:R-:W-:-:S11]  /*1220*/  ISETP.GE.AND P4, PT, R29, R28, P0 ;  /* 0x0000001c1d00720c */ /* 0x000fd60000786270 */
[----:B------:R-:W-:Y:S02]  /*1230*/  @!P2 IMAD.IADD R14, R14, 0x1, -R21 ;  /* 0x000000010e0ea824 */ /* 0x000fe400078e0a15 */
[----:B------:R-:W-:Y:S02]  /*1240*/  @P4 IMAD.MOV R30, RZ, RZ, R23 ;  /* 0x000000ffff1e4224 */ /* 0x000fe400078e0217 */
[----:B------:R-:W-:Y:S02]  /*1250*/  IMAD.MOV.U32 R21, RZ, RZ, R14 ;  /* 0x000000ffff157224 */ /* 0x000fe400078e000e */
[----:B------:R-:W-:Y:S02]  /*1260*/  @!P0 VIADD R14, R22, 0xffffffff ;  /* 0xffffffff160e8836 */ /* 0x000fe40000000000 */
[----:B------:R-:W-:Y:S02]  /*1270*/  @P0 IMAD.MOV.U32 R15, RZ, RZ, R30 ;  /* 0x000000ffff0f0224 */ /* 0x000fe400078e001e */
[----:B------:R-:W-:-:S02]  /*1280*/  @P0 IMAD.MOV.U32 R14, RZ, RZ, R22 ;  /* 0x000000ffff0e0224 */ /* 0x000fc400078e0016 */
[----:B------:R-:W-:Y:S01]  /*1290*/  @!P3 IMAD.MOV R21, RZ, RZ, -R21 ;  /* 0x000000ffff15b224 */ /* 0x000fe200078e0a15 */
[----:B------:R-:W-:Y:S01]  /*12a0*/  @!P1 LOP3.LUT R21, RZ, UR9, RZ, 0x33, !PT ;  /* 0x00000009ff159c12 */ /* 0x000fe2000f8e33ff */
[----:B------:R-:W-:Y:S01]  /*12b0*/  IMAD.IADD R30, R15, 0x1, R14 ;  /* 0x000000010f1e7824 */ /* 0x000fe200078e020e */
[----:B------:R-:W-:Y:S02]  /*12c0*/  @P0 ISETP.GE.AND P1, PT, R29, R28, PT ;  /* 0x0000001c1d00020c */ /* 0x000fe40003f26270 */
[C---:B------:R-:W-:Y:S01]  /*12d0*/  ISETP.GE.AND P2, PT, R21.reuse, R14, PT ;  /* 0x0000000e1500720c */ /* 0x040fe20003f46270 */
[----:B------:R-:W-:Y:S01]  /*12e0*/  @!P0 IMAD.MOV.U32 R14, RZ, RZ, RZ ;  /* 0x000000ffff0e8224 */ /* 0x000fe200078e00ff */
[----:B------:R-:W-:Y:S02]  /*12f0*/  ISETP.GE.AND P3, PT, R21, R30, PT ;  /* 0x0000001e1500720c */ /* 0x000fe40003f66270 */
[C---:B------:R-:W-:Y:S02]  /*1300*/  @P0 SEL R14, R31.reuse, 0x2, !P1 ;  /* 0x000000021f0e0807 */ /* 0x040fe40004800000 */
[----:B------:R-:W-:-:S04]  /*1310*/  SEL R15, R31, 0x2, !P3 ;  /* 0x000000021f0f7807 */ /* 0x000fc80005800000 */
[----:B------:R-:W-:-:S04]  /*1320*/  SEL R15, R15, RZ, P2 ;  /* 0x000000ff0f0f7207 */ /* 0x000fc80001000000 */
[----:B------:R-:W-:-:S04]  /*1330*/  LOP3.LUT R14, R15, R14, RZ, 0x3c, !PT ;  /* 0x0000000e0f0e7212 */ /* 0x000fc800078e3cff */
[----:B------:R-:W-:-:S13]  /*1340*/  ISETP.GT.AND P0, PT, R14, 0x1, PT ;  /* 0x000000010e00780c */ /* 0x000fda0003f04270 */
[----:B------:R-:W-:Y:S05]  /*1350*/  @P0 BRA `(.L_x_25) ;  /* 0x0000000000140947 */ /* 0x000fea0003800000 */
[----:B------:R-:W-:-:S13]  /*1360*/  ISETP.NE.AND P0, PT, R14, RZ, PT ;  /* 0x000000ff0e00720c */ /* 0x000fda0003f05270 */
[----:B------:R-:W-:Y:S05]  /*1370*/  @!P0 BRA `(.L_x_26) ;  /* 0x0000000000188947 */ /* 0x000fea0003800000 */
[----:B------:R-:W-:Y:S02]  /*1380*/  VIADD R23, R23, 0xffffffff ;  /* 0xffffffff17177836 */ /* 0x000fe40000000000 */
[----:B------:R-:W-:Y:S01]  /*1390*/  VIADD R22, R22, 0xffffffff ;  /* 0xffffffff16167836 */ /* 0x000fe20000000000 */
[----:B------:R-:W-:Y:S06]  /*13a0*/  BRA `(.L_x_26) ;  /* 0x00000000000c7947 */ /* 0x000fec0003800000 */
.L_x_25:
[----:B------:R-:W-:-:S13]  /*13b0*/  ISETP.NE.AND P0, PT, R14, 0x2, PT ;  /* 0x000000020e00780c */ /* 0x000fda0003f05270 */
[----:B------:R-:W-:Y:S02]  /*13c0*/  @P0 VIADD R23, R23, 0x1 ;  /* 0x0000000117170836 */ /* 0x000fe40000000000 */
[----:B------:R-:W-:-:S07]  /*13d0*/  @!P0 VIADD R22, R22, 0x1 ;  /* 0x0000000116168836 */ /* 0x000fce0000000000 */
.L_x_26:
[----:B------:R-:W-:Y:S05]  /*13e0*/  BSYNC.RECONVERGENT B1 ;  /* 0x0000000000017941 */ /* 0x000fea0003800200 */
.L_x_24:
[----:B------:R-:W-:Y:S01]  /*13f0*/  ISETP.GE.AND P0, PT, R22, 0x1, PT ;  /* 0x000000011600780c */ /* 0x000fe20003f06270 */
[----:B------:R-:W-:Y:S01]  /*1400*/  IMAD.MOV.U32 R21, RZ, RZ, 0x1 ;  /* 0x00000001ff157424 */ /* 0x000fe200078e00ff */
[----:B------:R-:W-:Y:S01]  /*1410*/  ISETP.NE.AND P2, PT, R23, RZ, PT ;  /* 0x000000ff1700720c */ /* 0x000fe20003f45270 */
[----:B------:R-:W-:Y:S01]  /*1420*/  IMAD.MOV.U32 R29, RZ, RZ, R3 ;  /* 0x000000ffff1d7224 */ /* 0x000fe200078e0003 */
[----:B------:R-:W-:Y:S01]  /*1430*/  R2UR UR6, R16 ;  /* 0x00000000100672ca */ /* 0x000fe200000e0000 */
[----:B------:R-:W-:Y:S01]  /*1440*/  IMAD.MOV.U32 R30, RZ, RZ, R20 ;  /* 0x000000ffff1e7224 */ /* 0x000fe200078e0014 */
[----:B------:R-:W-:Y:S02]  /*1450*/  R2UR UR7, R17 ;  /* 0x00000000110772ca */ /* 0x000fe400000e0000 */
[----:B------:R-:W-:-:S05]  /*1460*/  ISETP.GT.AND P1, PT, R22, RZ, PT ;  /* 0x000000ff1600720c */ /* 0x000fca0003f24270 */
[C---:B------:R-:W-:Y:S02]  /*1470*/  @P0 VIADD R14, R22.reuse, 0xffffffff ;  /* 0xffffffff160e0836 */ /* 0x040fe40000000000 */
[----:B------:R-:W-:-:S04]  /*1480*/  @P0 VIADD R15, R22, 0xfffffffe ;  /* 0xfffffffe160f0836 */ /* 0x000fc80000000000 */
[----:B------:R-:W-:Y:S02]  /*1490*/  @P0 IMAD.WIDE.U32 R14, R14, R15, RZ ;  /* 0x0000000f0e0e0225 */ /* 0x000fe400078e00ff */
[----:B------:R-:W-:-:S03]  /*14a0*/  @P1 SEL R27, R27, 0x1, P2 ;  /* 0x000000011b1b1807 */ /* 0x000fc60001000000 */
[----:B------:R-:W-:-:S05]  /*14b0*/  @P0 SHF.R.U64 R14, R14, 0x1, R15 ;  /* 0x000000010e0e0819 */ /* 0x000fca000000120f */
[----:B------:R-:W-:Y:S02]  /*14c0*/  @P0 IMAD R9, R22, R9, -R14 ;  /* 0x0000000916090224 */ /* 0x000fe400078e0a0e */
[----:B------:R-:W-:Y:S02]  /*14d0*/  IMAD.MOV.U32 R14, RZ, RZ, RZ ;  /* 0x000000ffff0e7224 */ /* 0x000fe400078e00ff */
[----:B------:R-:W-:-:S04]  /*14e0*/  @P0 VIADD R14, R9, 0x1 ;  /* 0x00000001090e0836 */ /* 0x000fc80000000000 */
[----:B------:R-:W-:-:S05]  /*14f0*/  IMAD.IADD R9, R23, 0x1, R14 ;  /* 0x0000000117097824 */ /* 0x000fca00078e020e */
[----:B------:R-:W-:-:S04]  /*1500*/  IADD3 R14, P0, PT, R9, R4, RZ ;  /* 0x00000004090e7210 */ /* 0x000fc80007f1e0ff */
[----:B------:R-:W-:Y:S02]  /*1510*/  LEA.HI.X.SX32 R15, R9, R5, 0x1, P0 ;  /* 0x00000005090f7211 */ /* 0x000fe400000f0eff */
[----:B------:R-:W-:Y:S02]  /*1520*/  ISETP.EQ.OR P0, PT, R22, RZ, !P2 ;  /* 0x000000ff1600720c */ /* 0x000fe40005702670 */
[----:B------:R-:W-:-:S05]  /*1530*/  PRMT R9, R21, 0x7610, R9 ;  /* 0x0000761015097816 */ /* 0x000fca0000000009 */
[----:B------:R0:W-:Y:S06]  /*1540*/  ST.E.U8 desc[UR6][R14.64], R9 ;  /* 0x000000090e007985 */ /* 0x0001ec000c101106 */
[----:B------:R-:W-:Y:S05]  /*1550*/  @!P0 BRA `(.L_x_27) ;  /* 0xfffffff800208947 */ /* 0x000fea000383ffff */
[----:B------:R-:W-:Y:S05]  /*1560*/  BSYNC.RECONVERGENT B0 ;  /* 0x0000000000007941 */ /* 0x000fea0003800200 */
.L_x_23:
[----:B------:R-:W1:Y:S01]  /*1570*/  LDCU UR5, c[0x0][0x390] ;  /* 0x00007200ff0577ac */ /* 0x000e620008000800 */
[----:B------:R-:W-:Y:S01]  /*1580*/  BSSY.RECONVERGENT B0, `(.L_x_28) ;  /* 0x000001c000007945 */ /* 0x000fe20003800200 */
[----:B------:R-:W2:Y:S01]  /*1590*/  LDCU UR6, c[0x0][0x390] ;  /* 0x00007200ff0677ac */ /* 0x000ea20008000800 */
[----:B-1----:R-:W-:-:S05]  /*15a0*/  IMAD.U32 R21, RZ, RZ, UR5 ;  /* 0x00000005ff157e24 */ /* 0x002fca000f8e00ff */
[----:B------:R-:W-:-:S13]  /*15b0*/  ISETP.GE.AND P0, PT, R0, R21, PT ;  /* 0x000000150000720c */ /* 0x000fda0003f06270 */
[----:B--2---:R-:W-:Y:S05]  /*15c0*/  @P0 BRA `(.L_x_29) ;  /* 0x00000000005c0947 */ /* 0x004fea0003800000 */
[----:B0-----:R-:W-:-:S07]  /*15d0*/  IMAD.MOV.U32 R9, RZ, RZ, R0 ;  /* 0x000000ffff097224 */ /* 0x001fce00078e0000 */
.L_x_32:
[----:B------:R-:W-:Y:S02]  /*15e0*/  R2UR UR12, R16 ;  /* 0x00000000100c72ca */ /* 0x000fe400000e0000 */
[----:B------:R-:W-:Y:S02]  /*15f0*/  R2UR UR13, R17 ;  /* 0x00000000110d72ca */ /* 0x000fe400000e0000 */
[----:B------:R-:W-:-:S04]  /*1600*/  IADD3 R14, P0, PT, R9, R4, RZ ;  /* 0x00000004090e7210 */ /* 0x000fc80007f1e0ff */
[----:B------:R-:W-:-:S07]  /*1610*/  LEA.HI.X.SX32 R15, R9, R5, 0x1, P0 ;  /* 0x00000005090f7211 */ /* 0x000fce00000f0eff */
[----:B------:R-:W2:Y:S01]  /*1620*/  LD.E.U8 R14, desc[UR12][R14.64] ;  /* 0x0000000c0e0e7980 */ /* 0x000ea2000c101100 */
[----:B------:R-:W-:Y:S01]  /*1630*/  BSSY.RECONVERGENT B1, `(.L_x_30) ;  /* 0x000000d000017945 */ /* 0x000fe20003800200 */
[----:B------:R-:W-:Y:S01]  /*1640*/  IMAD.U32 R21, RZ, RZ, UR6 ;  /* 0x00000006ff157e24 */ /* 0x000fe2000f8e00ff */
[----:B--2---:R-:W-:-:S13]  /*1650*/  ISETP.NE.AND P0, PT, R14, RZ, PT ;  /* 0x000000ff0e00720c */ /* 0x004fda0003f05270 */
[----:B0-----:R-:W-:Y:S05]  /*1660*/  @!P0 BRA `(.L_x_31) ;  /* 0x0000000000248947 */ /* 0x001fea0003800000 */
[----:B------:R-:W-:Y:S01]  /*1670*/  LOP3.LUT P0, RZ, R27, 0xff, RZ, 0xc0, !PT ;  /* 0x000000ff1bff7812 */ /* 0x000fe2000780c0ff */
[----:B------:R-:W-:-:S12]  /*1680*/  IMAD R22, R9, 0x4, R18 ;  /* 0x0000000409167824 */ /* 0x000fd800078e0212 */
[----:B------:R-:W-:-:S05]  /*1690*/  @P0 IMAD R14, R9, 0x4, R13 ;  /* 0x00000004090e0824 */ /* 0x000fca00078e020d */
[----:B------:R-:W0:Y:S02]  /*16a0*/  @P0 LDS R15, [R14] ;  /* 0x000000000e0f0984 */ /* 0x000e240000000800 */
[----:B0-----:R-:W-:-:S05]  /*16b0*/  @P0 VIADD R15, R15, 0x1 ;  /* 0x000000010f0f0836 */ /* 0x001fca0000000000 */
[----:B------:R-:W-:Y:S04]  /*16c0*/  @P0 STS [R14], R15 ;  /* 0x0000000f0e000388 */ /* 0x000fe80000000800 */
[----:B------:R-:W0:Y:S02]  /*16d0*/  LDS R23, [R22] ;  /* 0x0000000016177984 */ /* 0x000e240000000800 */
[----:B0-----:R-:W-:-:S05]  /*16e0*/  VIADD R23, R23, 0x1 ;  /* 0x0000000117177836 */ /* 0x001fca0000000000 */
[----:B------:R0:W-:Y:S02]  /*16f0*/  STS [R22], R23 ;  /* 0x0000001716007388 */ /* 0x0001e40000000800 */
.L_x_31:
[----:B------:R-:W-:Y:S05]  /*1700*/  BSYNC.RECONVERGENT B1 ;  /* 0x0000000000017941 */ /* 0x000fea0003800200 */
.L_x_30:
[----:B------:R-:W-:-:S05]  /*1710*/  IMAD.IADD R9, R2, 0x1, R9 ;  /* 0x0000000102097824 */ /* 0x000fca00078e0209 */
[----:B------:R-:W-:-:S13]  /*1720*/  ISETP.GE.AND P0, PT, R9, R21, PT ;  /* 0x000000150900720c */ /* 0x000fda0003f06270 */
[----:B------:R-:W-:Y:S05]  /*1730*/  @!P0 BRA `(.L_x_32) ;  /* 0xfffffffc00a88947 */ /* 0x000fea000383ffff */
.L_x_29:
[----:B------:R-:W-:Y:S05]  /*1740*/  BSYNC.RECONVERGENT B0 ;  /* 0x0000000000007941 */ /* 0x000fea0003800200 */
.L_x_28:
[----:B0-----:R-:W-:Y:S01]  /*1750*/  IMAD.MOV.U32 R9, RZ, RZ, R25 ;  /* 0x000000ffff097224 */ /* 0x001fe200078e0019 */
[----:B------:R-:W-:Y:S06]  /*1760*/  BRA.U UP0, `(.L_x_33) ;  /* 0xfffffff1001c7547 */ /* 0x000fec000b83ffff */
[----:B------:R-:W-:Y:S05]  /*1770*/  BRA `(.L_x_15) ;  /* 0x0000001800107947 */ /* 0x000fea0003800000 */
.L_x_16:
[C---:B------:R-:W-:Y:S01]  /*1780*/  R2UR UR6, R21.reuse ;  /* 0x00000000150672ca */ /* 0x040fe200000e0000 */
[----:B------:R-:W-:Y:S01]  /*1790*/  UMOV UR4, URZ ;  /* 0x000000ff00047c82 */ /* 0x000fe20008000000 */
[----:B------:R-:W-:Y:S02]  /*17a0*/  IADD3 R13, P0, PT, R4, 0x7, RZ ;  /* 0x00000007040d7810 */ /* 0x000fe40007f1e0ff */
[C---:B------:R-:W-:Y:S02]  /*17b0*/  LOP3.LUT R22, R21.reuse, 0xf, RZ, 0xc0, !PT ;  /* 0x0000000f15167812 */ /* 0x040fe400078ec0ff */
[C---:B------:R-:W-:Y:S01]  /*17c0*/  LOP3.LUT R23, R21.reuse, 0x7, RZ, 0xc0, !PT ;  /* 0x0000000715177812 */ /* 0x040fe200078ec0ff */
[----:B------:R-:W-:Y:S01]  /*17d0*/  IMAD.X R25, RZ, RZ, R5, P0 ;  /* 0x000000ffff197224 */ /* 0x000fe200000e0605 */
[----:B------:R-:W-:-:S05]  /*17e0*/  LOP3.LUT R24, R21, 0x3, RZ, 0xc0, !PT ;  /* 0x0000000315187812 */ /* 0x000fca00078ec0ff */
[----:B------:R-:W-:-:S04]  /*17f0*/  ULOP3.LUT UR6, UR6, 0x7ffffff0, URZ, 0xc0, !UPT ;  /* 0x7ffffff006067892 */ /* 0x000fc8000f8ec0ff */
[----:B------:R-:W-:-:S12]  /*1800*/  UIADD3 UR7, UPT, UPT, -UR6, URZ, URZ ;  /* 0x000000ff06077290 */ /* 0x000fd8000fffe1ff */
.L_x_55:
[----:B------:R-:W0:Y:S01]  /*1810*/  LDC R29, c[0x0][0x390] ;  /* 0x0000e400ff1d7b82 */ /* 0x000e220000000800 */
[----:B------:R-:W-:Y:S01]  /*1820*/  SHF.R.U32.HI R15, RZ, 0x2, R20 ;  /* 0x00000002ff0f7819 */ /* 0x000fe20000011614 */
[----:B------:R-:W-:Y:S01]  /*1830*/  VIADD R7, R7, 0x587c5 ;  /* 0x000587c507077836 */ /* 0x000fe20000000000 */
[----:B------:R-:W2:Y:S01]  /*1840*/  LDCU UR5, c[0x0][0x398] ;  /* 0x00007300ff0577ac */ /* 0x000ea20008000800 */
[----:B------:R-:W-:Y:S01]  /*1850*/  IMAD.MOV.U32 R27, RZ, RZ, 0x2f800000 ;  /* 0x2f800000ff1b7424 */ /* 0x000fe200078e00ff */
[----:B------:R-:W-:Y:S01]  /*1860*/  LOP3.LUT R26, R15, R20, RZ, 0x3c, !PT ;  /* 0x000000140f1a7212 */ /* 0x000fe200078e3cff */
[----:B------:R-:W-:Y:S01]  /*1870*/  IMAD.SHL.U32 R15, R6, 0x10, RZ ;  /* 0x00000010060f7824 */ /* 0x000fe200078e00ff */
[----:B------:R-:W-:Y:S01]  /*1880*/  UIADD3 UR4, UPT, UPT, UR4, 0x1, URZ ;  /* 0x0000000104047890 */ /* 0x000fe2000fffe0ff */
[----:B------:R-:W-:Y:S02]  /*1890*/  BSSY.RECONVERGENT B0, `(.L_x_34) ;  /* 0x0000037000007945 */ /* 0x000fe40003800200 */
[----:B------:R-:W-:-:S05]  /*18a0*/  IMAD.SHL.U32 R14, R26, 0x2, RZ ;  /* 0x000000021a0e7824 */ /* 0x000fca00078e00ff */
[----:B------:R-:W-:-:S04]  /*18b0*/  LOP3.LUT R15, R6, R15, R14, 0x96, !PT ;  /* 0x0000000f060f7212 */ /* 0x000fc800078e960e */
        /* <DEDUP_REMOVED lines=10> */
[----:B0-----:R-:W-:-:S07]  /*1960*/  VIADD R15, R28, 0xffffffe ;  /* 0x0ffffffe1c0f7836 */ /* 0x001fce0000000000 */
[----:B------:R-:W0:Y:S01]  /*1970*/  F2I.FTZ.U32.TRUNC.NTZ R15, R15 ;  /* 0x0000000f000f7305 */ /* 0x000e22000021f000 */
[----:B--2---:R-:W-:Y:S02]  /*1980*/  IABS R20, R27 ;  /* 0x0000001b00147213 */ /* 0x004fe40000000000 */
[----:B------:R-:W-:Y:S01]  /*1990*/  ISETP.GE.AND P1, PT, R27, RZ, PT ;  /* 0x000000ff1b00720c */ /* 0x000fe20003f26270 */
[----:B------:R-:W-:Y:S02]  /*19a0*/  IMAD.MOV.U32 R27, RZ, RZ, RZ ;  /* 0x000000ffff1b7224 */ /* 0x000fe400078e00ff */
[----:B0-----:R-:W-:-:S04]  /*19b0*/  IMAD.MOV R14, RZ, RZ, -R15 ;  /* 0x000000ffff0e7224 */ /* 0x001fc800078e0a0f */
[----:B------:R-:W-:Y:S02]  /*19c0*/  IMAD R31, R14, R21, RZ ;  /* 0x000000150e1f7224 */ /* 0x000fe400078e02ff */
[----:B------:R-:W-:-:S04]  /*19d0*/  IMAD.MOV.U32 R14, RZ, RZ, RZ ;  /* 0x000000ffff0e7224 */ /* 0x000fc800078e00ff */
[----:B------:R-:W-:-:S06]  /*19e0*/  IMAD.HI.U32 R31, R15, R31, R14 ;  /* 0x0000001f0f1f7227 */ /* 0x000fcc00078e000e */
[----:B------:R-:W-:-:S04]  /*19f0*/  IMAD.HI.U32 R14, R31, R20, RZ ;  /* 0x000000141f0e7227 */ /* 0x000fc800078e00ff */
[----:B------:R-:W-:-:S04]  /*1a00*/  IMAD.MOV R14, RZ, RZ, -R14 ;  /* 0x000000ffff0e7224 */ /* 0x000fc800078e0a0e */
[C---:B------:R-:W-:Y:S02]  /*1a10*/  IMAD R14, R21.reuse, R14, R20 ;  /* 0x0000000e150e7224 */ /* 0x040fe400078e0214 */
[----:B------:R-:W0:Y:S03]  /*1a20*/  LDC R20, c[0x0][0x394] ;  /* 0x0000e500ff147b82 */ /* 0x000e260000000800 */
        /* <DEDUP_REMOVED lines=18> */
.L_x_39:
[----:B0-----:R-:W-:Y:S02]  /*1b50*/  IADD3 R14, PT, PT, R21, UR8, R14 ;  /* 0x00000008150e7c10 */ /* 0x001fe4000fffe00e */
[----:B------:R-:W-:Y:S01]  /*1b60*/  LOP3.LUT R21, RZ, R15, RZ, 0x33, !PT ;  /* 0x0000000fff157212 */ /* 0x000fe200078e33ff */
[----:B------:R-:W-:-:S03]  /*1b70*/  VIADD R15, R15, 0x1 ;  /* 0x000000010f0f7836 */ /* 0x000fc60000000000 */
[----:B------:R-:W-:-:S04]  /*1b80*/  IADD3 R27, PT, PT, R21, UR8, R14 ;  /* 0x00000008151b7c10 */ /* 0x000fc8000fffe00e */
[----:B------:R-:W-:-:S13]  /*1b90*/  ISETP.GE.AND P0, PT, R27, R28, PT ;  /* 0x0000001c1b00720c */ /* 0x000fda0003f06270 */
[----:B------:R-:W-:Y:S05]  /*1ba0*/  @!P0 BRA `(.L_x_39) ;  /* 0xfffffffc00e88947 */ /* 0x000fea000383ffff */
[----:B------:R-:W-:Y:S05]  /*1bb0*/  BSYNC.RECONVERGENT B2 ;  /* 0x0000000000027941 */ /* 0x000fea0003800200 */
.L_x_38:
[----:B------:R-:W-:-:S07]  /*1bc0*/  IMAD.MOV.U32 R27, RZ, RZ, R15 ;  /* 0x000000ffff1b7224 */ /* 0x000fce00078e000f */
.L_x_37:
[----:B------:R-:W-:Y:S05]  /*1bd0*/  BSYNC.RECONVERGENT B1 ;  /* 0x0000000000017941 */ /* 0x000fea0003800200 */
.L_x_36:
[----:B0-----:R-:W-:-:S05]  /*1be0*/  LOP3.LUT R15, RZ, R14, RZ, 0x33, !PT ;  /* 0x0000000eff0f7212 */ /* 0x001fca00078e33ff */
[----:B------:R-:W-:-:S07]  /*1bf0*/  IMAD.IADD R28, R28, 0x1, R15 ;  /* 0x000000011c1c7824 */ /* 0x000fce00078e020f */
.L_x_35:
[----:B------:R-:W-:Y:S05]  /*1c00*/  BSYNC.RECONVERGENT B0 ;  /* 0x0000000000007941 */ /* 0x000fea0003800200 */
.L_x_34:
[----:B------:R-:W-:Y:S01]  /*1c10*/  ISETP.GE.U32.AND P0, PT, R29, 0x10, PT ;  /* 0x000000101d00780c */ /* 0x000fe20003f06070 */
[----:B------:R-:W-:-:S12]  /*1c20*/  UMOV UR5, URZ ;  /* 0x000000ff00057c82 */ /* 0x000fd80008000000 */
[----:B------:R-:W-:Y:S05]  /*1c30*/  @!P0 BRA `(.L_x_40) ;  /* 0x0000000000ec8947 */ /* 0x000fea0003800000 */
[----:B------:R-:W-:Y:S01]  /*1c40*/  IMAD.MOV.U32 R21, RZ, RZ, R13 ;  /* 0x000000ffff157224 */ /* 0x000fe200078e000d */
[----:B------:R-:W-:Y:S01]  /*1c50*/  UMOV UR5, UR7 ;  /* 0x0000000700057c82 */ /* 0x000fe20008000000 */
[----:B------:R-:W-:-:S07]  /*1c60*/  IMAD.MOV.U32 R30, RZ, RZ, R25 ;  /* 0x000000ffff1e7224 */ /* 0x000fce00078e0019 */
.L_x_41:
[C---:B-1----:R-:W-:Y:S01]  /*1c70*/  R2UR UR12, R16.reuse ;  /* 0x00000000100c72ca */ /* 0x042fe200000e0000 */
[----:B0-----:R-:W-:Y:S01]  /*1c80*/  IMAD.MOV.U32 R14, RZ, RZ, R21 ;  /* 0x000000ffff0e7224 */ /* 0x001fe200078e0015 */
[C---:B------:R-:W-:Y:S01]  /*1c90*/  R2UR UR13, R17.reuse ;  /* 0x00000000110d72ca */ /* 0x040fe200000e0000 */
[----:B------:R-:W-:Y:S01]  /*1ca0*/  IMAD.MOV.U32 R15, RZ, RZ, R30 ;  /* 0x000000ffff0f7224 */ /* 0x000fe200078e001e */
[C---:B------:R-:W-:Y:S01]  /*1cb0*/  R2UR UR14, R16.reuse ;  /* 0x00000000100e72ca */ /* 0x040fe200000e0000 */
[----:B------:R-:W-:Y:S01]  /*1cc0*/  UIADD3 UR5, UPT, UPT, UR5, 0x10, URZ ;  /* 0x0000001005057890 */ /* 0x000fe2000fffe0ff */
[C---:B------:R-:W-:Y:S02]  /*1cd0*/  R2UR UR15, R17.reuse ;  /* 0x00000000110f72ca */ /* 0x040fe400000e0000 */
[----:B------:R-:W-:Y:S01]  /*1ce0*/  R2UR UR16, R16 ;  /* 0x00000000101072ca */ /* 0x000fe200000e0000 */
[----:B------:R-:W-:Y:S01]  /*1cf0*/  UISETP.NE.AND UP0, UPT, UR5, URZ, UPT ;  /* 0x000000ff0500728c */ /* 0x000fe2000bf05270 */
[----:B------:R-:W-:-:S02]  /*1d00*/  R2UR UR17, R17 ;  /* 0x00000000111172ca */ /* 0x000fc400000e0000 */
[C---:B------:R-:W-:Y:S02]  /*1d10*/  R2UR UR18, R16.reuse ;  /* 0x00000000101272ca */ /* 0x040fe400000e0000 */
[C---:B------:R-:W-:Y:S01]  /*1d20*/  R2UR UR19, R17.reuse ;  /* 0x00000000111372ca */ /* 0x040fe200000e0000 */
[----:B------:R0:W-:Y:S01]  /*1d30*/  ST.E.U8 desc[UR12][R14.64+-0x7], RZ ;  /* 0xfffff9ff0e007985 */ /* 0x0001e2000c10110c */
[C---:B------:R-:W-:Y:S02]  /*1d40*/  R2UR UR20, R16.reuse ;  /* 0x00000000101472ca */ /* 0x040fe400000e0000 */
[C---:B------:R-:W-:Y:S01]  /*1d50*/  R2UR UR21, R17.reuse ;  /* 0x00000000111572ca */ /* 0x040fe200000e0000 */
[----:B------:R0:W-:Y:S01]  /*1d60*/  ST.E.U8 desc[UR14][R14.64+-0x6], RZ ;  /* 0xfffffaff0e007985 */ /* 0x0001e2000c10110e */
[C---:B------:R-:W-:Y:S02]  /*1d70*/  R2UR UR22, R16.reuse ;  /* 0x00000000101672ca */ /* 0x040fe400000e0000 */
[----:B------:R-:W-:Y:S01]  /*1d80*/  R2UR UR23, R17 ;  /* 0x00000000111772ca */ /* 0x000fe200000e0000 */
[----:B------:R0:W-:Y:S01]  /*1d90*/  ST.E.U8 desc[UR16][R14.64+-0x5], RZ ;  /* 0xfffffbff0e007985 */ /* 0x0001e2000c101110 */
[----:B------:R-:W-:-:S02]  /*1da0*/  R2UR UR24, R16 ;  /* 0x00000000101872ca */ /* 0x000fc400000e0000 */
        /* <DEDUP_REMOVED lines=27> */
[----:B------:R-:W-:Y:S01]  /*1f60*/  R2UR UR43, R17 ;  /* 0x00000000112b72ca */ /* 0x000fe200000e0000 */
[----:B------:R0:W-:Y:S01]  /*1f70*/  ST.E.U8 desc[UR36][R14.64+0x5], RZ ;  /* 0x000005ff0e007985 */ /* 0x0001e2000c101124 */
[----:B------:R-:W-:-:S03]  /*1f80*/  IADD3 R21, P0, PT, R14, 0x10, RZ ;  /* 0x000000100e157810 */ /* 0x000fc60007f1e0ff */
[----:B------:R0:W-:Y:S02]  /*1f90*/  ST.E.U8 desc[UR38][R14.64+0x6], RZ ;  /* 0x000006ff0e007985 */ /* 0x0001e4000c101126 */
[----:B------:R-:W-:Y:S02]  /*1fa0*/  IMAD.X R30, RZ, RZ, R15, P0 ;  /* 0x000000ffff1e7224 */ /* 0x000fe400000e060f */
[----:B------:R0:W-:Y:S04]  /*1fb0*/  ST.E.U8 desc[UR40][R14.64+0x7], RZ ;  /* 0x000007ff0e007985 */ /* 0x0001e8000c101128 */
[----:B------:R0:W-:Y:S01]  /*1fc0*/  ST.E.U8 desc[UR42][R14.64+0x8], RZ ;  /* 0x000008ff0e007985 */ /* 0x0001e2000c10112a */
[----:B------:R-:W-:Y:S05]  /*1fd0*/  BRA.U UP0, `(.L_x_41) ;  /* 0xfffffffd00247547 */ /* 0x000fea000b83ffff */
[----:B------:R-:W-:-:S05]  /*1fe0*/  UMOV UR5, UR6 ;  /* 0x0000000600057c82 */ /* 0x000fca0008000000 */
.L_x_40:
[----:B------:R-:W-:-:S13]  /*1ff0*/  ISETP.NE.AND P0, PT, R22, RZ, PT ;  /* 0x000000ff1600720c */ /* 0x000fda0003f05270 */
[----:B------:R-:W-:Y:S05]  /*2000*/  @!P0 BRA `(.L_x_42) ;  /* 0x0000000400088947 */ /* 0x000fea0003800000 */
[----:B0-----:R-:W-:Y:S01]  /*2010*/  VIADD R14, R22, 0xffffffff ;  /* 0xffffffff160e7836 */ /* 0x001fe20000000000 */
[----:B------:R-:W-:-:S04]  /*2020*/  ISETP.NE.AND P1, PT, R23, RZ, PT ;  /* 0x000000ff1700720c */ /* 0x000fc80003f25270 */
[----:B------:R-:W-:-:S13]  /*2030*/  ISETP.GE.U32.AND P0, PT, R14, 0x7, PT ;  /* 0x000000070e00780c */ /* 0x000fda0003f06070 */
[----:B------:R-:W-:Y:S05]  /*2040*/  @!P0 BRA `(.L_x_43) ;  /* 0x00000000006c8947 */ /* 0x000fea0003800000 */
[C---:B-1----:R-:W-:Y:S02]  /*2050*/  R2UR UR12, R16.reuse ;  /* 0x00000000100c72ca */ /* 0x042fe400000e0000 */
[C---:B------:R-:W-:Y:S02]  /*2060*/  R2UR UR13, R17.reuse ;  /* 0x00000000110d72ca */ /* 0x040fe400000e0000 */
[C---:B------:R-:W-:Y:S02]  /*2070*/  R2UR UR14, R16.reuse ;  /* 0x00000000100e72ca */ /* 0x040fe400000e0000 */
[C---:B------:R-:W-:Y:S02]  /*2080*/  R2UR UR15, R17.reuse ;  /* 0x00000000110f72ca */ /* 0x040fe400000e0000 */
[----:B------:R-:W-:Y:S02]  /*2090*/  R2UR UR16, R16 ;  /* 0x00000000101072ca */ /* 0x000fe400000e0000 */
[----:B------:R-:W-:-:S02]  /*20a0*/  R2UR UR17, R17 ;  /* 0x00000000111172ca */ /* 0x000fc400000e0000 */
[C---:B------:R-:W-:Y:S02]  /*20b0*/  R2UR UR18, R16.reuse ;  /* 0x00000000101272ca */ /* 0x040fe400000e0000 */
[C---:B------:R-:W-:Y:S02]  /*20c0*/  R2UR UR19, R17.reuse ;  /* 0x00000000111372ca */ /* 0x040fe400000e0000 */
[C---:B------:R-:W-:Y:S02]  /*20d0*/  R2UR UR20, R16.reuse ;  /* 0x00000000101472ca */ /* 0x040fe400000e0000 */
[C---:B------:R-:W-:Y:S02]  /*20e0*/  R2UR UR21, R17.reuse ;  /* 0x00000000111572ca */ /* 0x040fe400000e0000 */
[----:B------:R-:W-:Y:S02]  /*20f0*/  R2UR UR22, R16 ;  /* 0x00000000101672ca */ /* 0x000fe400000e0000 */
[----:B------:R-:W-:-:S02]  /*2100*/  R2UR UR23, R17 ;  /* 0x00000000111772ca */ /* 0x000fc400000e0000 */
[C---:B------:R-:W-:Y:S02]  /*2110*/  R2UR UR24, R16.reuse ;  /* 0x00000000101872ca */ /* 0x040fe400000e0000 */
[C---:B------:R-:W-:Y:S02]  /*2120*/  R2UR UR25, R17.reuse ;  /* 0x00000000111972ca */ /* 0x040fe400000e0000 */
[----:B------:R-:W-:Y:S02]  /*2130*/  R2UR UR26, R16 ;  /* 0x00000000101a72ca */ /* 0x000fe400000e0000 */
[----:B------:R-:W-:Y:S02]  /*2140*/  R2UR UR27, R17 ;  /* 0x00000000111b72ca */ /* 0x000fe400000e0000 */
[----:B------:R-:W-:Y:S01]  /*2150*/  IADD3 R14, P0, PT, R4, UR5, RZ ;  /* 0x00000005040e7c10 */ /* 0x000fe2000ff1e0ff */
[----:B------:R-:W-:-:S04]  /*2160*/  UIADD3 UR5, UPT, UPT, UR5, 0x8, URZ ;  /* 0x0000000805057890 */ /* 0x000fc8000fffe0ff */
[----:B------:R-:W-:-:S05]  /*2170*/  IMAD.X R15, RZ, RZ, R5, P0 ;  /* 0x000000ffff0f7224 */ /* 0x000fca00000e0605 */
[----:B------:R0:W-:Y:S04]  /*2180*/  ST.E.U8 desc[UR12][R14.64], RZ ;  /* 0x000000ff0e007985 */ /* 0x0001e8000c10110c */
[----:B------:R0:W-:Y:S04]  /*2190*/  ST.E.U8 desc[UR14][R14.64+0x1], RZ ;  /* 0x000001ff0e007985 */ /* 0x0001e8000c10110e */
[----:B------:R0:W-:Y:S04]  /*21a0*/  ST.E.U8 desc[UR16][R14.64+0x2], RZ ;  /* 0x000002ff0e007985 */ /* 0x0001e8000c101110 */
[----:B------:R0:W-:Y:S04]  /*21b0*/  ST.E.U8 desc[UR18][R14.64+0x3], RZ ;  /* 0x000003ff0e007985 */ /* 0x0001e8000c101112 */
[----:B------:R0:W-:Y:S04]  /*21c0*/  ST.E.U8 desc[UR20][R14.64+0x4], RZ ;  /* 0x000004ff0e007985 */ /* 0x0001e8000c101114 */
[----:B------:R0:W-:Y:S04]  /*21d0*/  ST.E.U8 desc[UR22][R14.64+0x5], RZ ;  /* 0x000005ff0e007985 */ /* 0x0001e8000c101116 */
[----:B------:R0:W-:Y:S04]  /*21e0*/  ST.E.U8 desc[UR24][R14.64+0x6], RZ ;  /* 0x000006ff0e007985 */ /* 0x0001e8000c101118 */
[----:B------:R0:W-:Y:S02]  /*21f0*/  ST.E.U8 desc[UR26][R14.64+0x7], RZ ;  /* 0x000007ff0e007985 */ /* 0x0001e4000c10111a */
.L_x_43:
        /* <DEDUP_REMOVED lines=19> */
[----:B------:R0:W-:Y:S02]  /*2330*/  ST.E.U8 desc[UR18][R14.64+0x3], RZ ;  /* 0x000003ff0e007985 */ /* 0x0001e4000c101112 */
.L_x_44:
[----:B------:R-:W-:Y:S05]  /*2340*/  @!P1 BRA `(.L_x_42) ;  /* 0x0000000000389947 */ /* 0x000fea0003800000 */
[----:B0-----:R-:W-:Y:S02]  /*2350*/  IADD3 R14, P0, PT, R4, UR5, RZ ;  /* 0x00000005040e7c10 */ /* 0x001fe4000ff1e0ff */
[----:B-1----:R-:W-:Y:S02]  /*2360*/  R2UR UR12, R16 ;  /* 0x00000000100c72ca */ /* 0x002fe400000e0000 */
[----:B------:R-:W-:Y:S01]  /*2370*/  R2UR UR13, R17 ;  /* 0x00000000110d72ca */ /* 0x000fe200000e0000 */
[----:B------:R-:W-:Y:S01]  /*2380*/  IMAD.X R15, RZ, RZ, R5, P0 ;  /* 0x000000ffff0f7224 */ /* 0x000fe200000e0605 */
[----:B------:R-:W-:-:S11]  /*2390*/  ISETP.NE.AND P0, PT, R24, 0x1, PT ;  /* 0x000000011800780c */ /* 0x000fd60003f05270 */
[----:B------:R2:W-:Y:S02]  /*23a0*/  ST.E.U8 desc[UR12][R14.64], RZ ;  /* 0x000000ff0e007985 */ /* 0x0005e4000c10110c */
[----:B------:R-:W-:Y:S05]  /*23b0*/  @!P0 BRA `(.L_x_42) ;  /* 0x00000000001c8947 */ /* 0x000fea0003800000 */
[----:B------:R-:W-:Y:S02]  /*23c0*/  ISETP.NE.AND P0, PT, R24, 0x2, PT ;  /* 0x000000021800780c */ /* 0x000fe40003f05270 */
[----:B------:R-:W-:Y:S02]  /*23d0*/  R2UR UR12, R16 ;  /* 0x00000000100c72ca */ /* 0x000fe400000e0000 */
[----:B------:R-:W-:-:S09]  /*23e0*/  R2UR UR13, R17 ;  /* 0x00000000110d72ca */ /* 0x000fd200000e0000 */
[----:B------:R-:W-:Y:S02]  /*23f0*/  @P0 R2UR UR14, R16 ;  /* 0x00000000100e02ca */ /* 0x000fe400000e0000 */
[----:B------:R-:W-:Y:S02]  /*2400*/  @P0 R2UR UR15, R17 ;  /* 0x00000000110f02ca */ /* 0x000fe400000e0000 */
[----:B------:R3:W-:Y:S11]  /*2410*/  ST.E.U8 desc[UR12][R14.64+0x1], RZ ;  /* 0x000001ff0e007985 */ /* 0x0007f6000c10110c */
[----:B------:R3:W-:Y:S02]  /*2420*/  @P0 ST.E.U8 desc[UR14][R14.64+0x2], RZ ;  /* 0x000002ff0e000985 */ /* 0x0007e4000c10110e */
.L_x_42:
[----:B------:R-:W-:Y:S01]  /*2430*/  IABS R29, R20 ;  /* 0x00000014001d7213 */ /* 0x000fe20000000000 */
[----:B------:R-:W-:Y:S01]  /*2440*/  IMAD.MOV.U32 R21, RZ, RZ, RZ ;  /* 0x000000ffff157224 */ /* 0x000fe200078e00ff */
[----:B------:R-:W-:Y:S01]  /*2450*/  ISETP.NE.AND P0, PT, R27, RZ, PT ;  /* 0x000000ff1b00720c */ /* 0x000fe20003f05270 */
[----:B------:R-:W-:Y:S01]  /*2460*/  BSSY.RECONVERGENT B0, `(.L_x_45) ;  /* 0x0000092000007945 */ /* 0x000fe20003800200 */
[----:B------:R-:W4:Y:S01]  /*2470*/  I2F.RP R30, R29 ;  /* 0x0000001d001e7306 */ /* 0x000f220000209400 */
[----:B-1----:R-:W-:Y:S01]  /*2480*/  R2UR UR12, R16 ;  /* 0x00000000100c72ca */ /* 0x002fe200000e0000 */
[----:B------:R-:W-:Y:S01]  /*2490*/  IMAD.MOV.U32 R33, RZ, RZ, R8 ;  /* 0x000000ffff217224 */ /* 0x000fe200078e0008 */
[----:B------:R-:W-:Y:S01]  /*24a0*/  R2UR UR13, R17 ;  /* 0x00000000110d72ca */ /* 0x000fe200000e0000 */
[----:B------:R-:W-:Y:S01]  /*24b0*/  IMAD.MOV.U32 R34, RZ, RZ, R3 ;  /* 0x000000ffff227224 */ /* 0x000fe200078e0003 */
[----:B------:R-:W-:Y:S01]  /*24c0*/  PRMT R32, RZ, 0x7610, R32 ;  /* 0x00007610ff207816 */ /* 0x000fe20000000020 */
[----:B------:R-:W-:-:S05]  /*24d0*/  IMAD.MOV.U32 R8, RZ, RZ, R9 ;  /* 0x000000ffff087224 */ /* 0x000fca00078e0009 */
[C---:B0-23--:R-:W-:Y:S02]  /*24e0*/  @P0 VIADD R14, R27.reuse, 0xffffffff ;  /* 0xffffffff1b0e0836 */ /* 0x04dfe40000000000 */
[----:B------:R-:W-:Y:S01]  /*24f0*/  @P0 VIADD R15, R27, 0xfffffffe ;  /* 0xfffffffe1b0f0836 */ /* 0x000fe20000000000 */
[----:B----4-:R-:W0:Y:S03]  /*2500*/  MUFU.RCP R30, R30 ;  /* 0x0000001e001e7308 */ /* 0x010e260000001000 */
[----:B------:R-:W-:-:S05]  /*2510*/  @P0 IMAD.WIDE.U32 R14, R14, R15, RZ ;  /* 0x0000000f0e0e0225 */ /* 0x000fca00078e00ff */
[----:B------:R-:W-:-:S05]  /*2520*/  @P0 SHF.R.U64 R14, R14, 0x1, R15 ;  /* 0x000000010e0e0819 */ /* 0x000fca000000120f */
[----:B------:R-:W-:Y:S02]  /*2530*/  @P0 IMAD R20, R27, R20, -R14 ;  /* 0x000000141b140224 */ /* 0x000fe400078e0a0e */
[----:B------:R-:W-:Y:S02]  /*2540*/  IMAD.MOV.U32 R14, RZ, RZ, 0x1 ;  /* 0x00000001ff0e7424 */ /* 0x000fe400078e00ff */
[----:B------:R-:W-:Y:S02]  /*2550*/  @P0 VIADD R21, R20, 0x1 ;  /* 0x0000000114150836 */ /* 0x000fe40000000000 */
[----:B0-----:R-:W-:Y:S02]  /*2560*/  VIADD R15, R30, 0xffffffe ;  /* 0x0ffffffe1e0f7836 */ /* 0x001fe40000000000 */
[----:B------:R-:W-:-:S04]  /*2570*/  IMAD.IADD R21, R28, 0x1, R21 ;  /* 0x000000011c157824 */ /* 0x000fc800078e0215 */
[----:B------:R-:W0:Y:S01]  /*2580*/  F2I.FTZ.U32.TRUNC.NTZ R15, R15 ;  /* 0x0000000f000f7305 */ /* 0x000e22000021f000 */
[----:B------:R-:W-:-:S04]  /*2590*/  IADD3 R20, P0, PT, R21, R4, RZ ;  /* 0x0000000415147210 */ /* 0x000fc80007f1e0ff */
[----:B------:R-:W-:-:S05]  /*25a0*/  LEA.HI.X.SX32 R21, R21, R5, 0x1, P0 ;  /* 0x0000000515157211 */ /* 0x000fca00000f0eff */
[----:B------:R1:W-:Y:S01]  /*25b0*/  ST.E.U8 desc[UR12][R20.64], R14 ;  /* 0x0000000e14007985 */ /* 0x0003e2000c10110c */
[----:B0-----:R-:W-:-:S04]  /*25c0*/  IMAD.MOV R30, RZ, RZ, -R15 ;  /* 0x000000ffff1e7224 */ /* 0x001fc800078e0a0f */
[----:B------:R-:W-:Y:S02]  /*25d0*/  IMAD R31, R30, R29, RZ ;  /* 0x0000001d1e1f7224 */ /* 0x000fe400078e02ff */
[----:B------:R-:W-:Y:S02]  /*25e0*/  IMAD.MOV.U32 R30, RZ, RZ, R6 ;  /* 0x000000ffff1e7224 */ /* 0x000fe400078e0006 */
[----:B-1----:R-:W-:Y:S02]  /*25f0*/  IMAD.MOV.U32 R14, RZ, RZ, RZ ;  /* 0x000000ffff0e7224 */ /* 0x002fe400078e00ff */
[----:B------:R-:W-:Y:S02]  /*2600*/  IMAD.MOV.U32 R6, RZ, RZ, R26 ;  /* 0x000000ffff067224 */ /* 0x000fe400078e001a */
[----:B------:R-:W-:-:S07]  /*2610*/  IMAD.HI.U32 R31, R15, R31, R14 ;  /* 0x0000001f0f1f7227 */ /* 0x000fce00078e000e */
.L_x_49:
[----:B------:R-:W-:Y:S01]  /*2620*/  SHF.R.U32.HI R3, RZ, 0x2, R34 ;  /* 0x00000002ff037819 */ /* 0x000fe20000011622 */
[----:B0-----:R-:W-:Y:S01]  /*2630*/  IMAD.SHL.U32 R14, R6, 0x10, RZ ;  /* 0x00000010060e7824 */ /* 0x001fe200078e00ff */
[----:B------:R-:W0:Y:S01]  /*2640*/  LDC R26, c[0x0][0x394] ;  /* 0x0000e500ff1a7b82 */ /* 0x000e220000000800 */
[----:B------:R-:W-:Y:S01]  /*2650*/  IABS R21, UR9 ;  /* 0x0000000900157c13 */ /* 0x000fe20008000000 */
[----:B------:R-:W-:Y:S01]  /*2660*/  BSSY.RECONVERGENT B1, `(.L_x_46) ;  /* 0x000005a000017945 */ /* 0x000fe20003800200 */
[----:B------:R-:W-:Y:S02]  /*2670*/  LOP3.LUT R3, R3, R34, RZ, 0x3c, !PT ;  /* 0x0000002203037212 */ /* 0x000fe400078e3cff */
[----:B------:R-:W-:-:S03]  /*2680*/  SHF.R.U32.HI R34, RZ, 0x2, R33 ;  /* 0x00000002ff227819 */ /* 0x000fc60000011621 */
[----:B------:R-:W-:Y:S01]  /*2690*/  IMAD.SHL.U32 R9, R3, 0x2, RZ ;  /* 0x0000000203097824 */ /* 0x000fe200078e00ff */
[----:B------:R-:W-:-:S04]  /*26a0*/  LOP3.LUT R34, R34, R33, RZ, 0x3c, !PT ;  /* 0x0000002122227212 */ /* 0x000fc800078e3cff */
[----:B------:R-:W-:Y:S01]  /*26b0*/  LOP3.LUT R14, R6, R14, R9, 0x96, !PT ;  /* 0x0000000e060e7212 */ /* 0x000fe200078e9609 */
[----:B------:R-:W-:Y:S02]  /*26c0*/  IMAD.MOV.U32 R9, RZ, RZ, 0x2f800000 ;  /* 0x2f800000ff097424 */ /* 0x000fe400078e00ff */
[----:B------:R-:W-:Y:S01]  /*26d0*/  IMAD.SHL.U32 R15, R34, 0x2, RZ ;  /* 0x00000002220f7824 */ /* 0x000fe200078e00ff */
[----:B------:R-:W-:-:S04]  /*26e0*/  LOP3.LUT R20, R14, R3, RZ, 0x3c, !PT ;  /* 0x000000030e147212 */ /* 0x000fc800078e3cff */
[C---:B------:R-:W-:Y:S01]  /*26f0*/  IADD3 R3, PT, PT, R7.reuse, 0x587c5, R20 ;  /* 0x000587c507037810 */ /* 0x040fe20007ffe014 */
[----:B------:R-:W-:Y:S01]  /*2700*/  VIADD R7, R7, 0xb0f8a ;  /* 0x000b0f8a07077836 */ /* 0x000fe20000000000 */
[----:B0-----:R-:W-:Y:S02]  /*2710*/  IABS R35, R26 ;  /* 0x0000001a00237213 */ /* 0x001fe40000000000 */
[----:B------:R-:W-:Y:S01]  /*2720*/  I2FP.F32.U32 R14, R3 ;  /* 0x00000003000e7245 */ /* 0x000fe20000201000 */
[----:B------:R-:W-:Y:S02]  /*2730*/  IMAD.MOV.U32 R3, RZ, RZ, R30 ;  /* 0x000000ffff037224 */ /* 0x000fe400078e001e */
[----:B------:R-:W-:Y:S02]  /*2740*/  IMAD.MOV.U32 R30, RZ, RZ, R20 ;  /* 0x000000ffff1e7224 */ /* 0x000fe400078e0014 */
[----:B------:R-:W-:Y:S02]  /*2750*/  FFMA R14, R14, R9, 1.1641532182693481445e-10 ;  /* 0x2f0000000e0e7423 */ /* 0x000fe40000000009 */
[----:B------:R-:W-:-:S02]  /*2760*/  IMAD.SHL.U32 R33, R30, 0x10, RZ ;  /* 0x000000101e217824 */ /* 0x000fc400078e00ff */
[----:B------:R-:W-:-:S03]  /*2770*/  FMUL R14, R11, R14 ;  /* 0x0000000e0b0e7220 */ /* 0x000fc60000400000 */
[----:B------:R-:W-:-:S03]  /*2780*/  LOP3.LUT R33, R34, R15, R33, 0x96, !PT ;  /* 0x0000000f22217212 */ /* 0x000fc600078e9621 */
[----:B------:R-:W0:Y:S02]  /*2790*/  F2I.TRUNC.NTZ R14, R14 ;  /* 0x0000000e000e7305 */ /* 0x000e24000020f100 */
[----:B0-----:R-:W-:Y:S02]  /*27a0*/  IABS R20, R14 ;  /* 0x0000000e00147213 */ /* 0x001fe40000000000 */
[----:B------:R-:W-:-:S03]  /*27b0*/  ISETP.GE.AND P1, PT, R14, RZ, PT ;  /* 0x000000ff0e00720c */ /* 0x000fc60003f26270 */
[----:B------:R-:W-:Y:S02]  /*27c0*/  IMAD.MOV.U32 R34, RZ, RZ, R20 ;  /* 0x000000ffff227224 */ /* 0x000fe400078e0014 */
[----:B------:R-:W0:Y:S02]  /*27d0*/  I2F.RP R20, R21 ;  /* 0x0000001500147306 */ /* 0x000e240000209400 */
[----:B------:R-:W-:-:S04]  /*27e0*/  IMAD.HI.U32 R15, R31, R34, RZ ;  /* 0x000000221f0f7227 */ /* 0x000fc800078e00ff */
[----:B------:R-:W-:-:S04]  /*27f0*/  IMAD.MOV R15, RZ, RZ, -R15 ;  /* 0x000000ffff0f7224 */ /* 0x000fc800078e0a0f */
[----:B------:R-:W-:Y:S01]  /*2800*/  IMAD R34, R35, R15, R34 ;  /* 0x0000000f23227224 */ /* 0x000fe200078e0222 */
[----:B0-----:R-:W0:Y:S04]  /*2810*/  MUFU.RCP R20, R20 ;  /* 0x0000001400147308 */ /* 0x001e280000001000 */
[----:B------:R-:W-:-:S13]  /*2820*/  ISETP.GT.U32.AND P0, PT, R29, R34, PT ;  /* 0x000000221d00720c */ /* 0x000fda0003f04070 */
[----:B------:R-:W-:Y:S02]  /*2830*/  @!P0 IMAD.IADD R34, R34, 0x1, -R35 ;  /* 0x0000000122228824 */ /* 0x000fe400078e0a23 */
[----:B0-----:R-:W-:-:S03]  /*2840*/  VIADD R15, R20, 0xffffffe ;  /* 0x0ffffffe140f7836 */ /* 0x001fc60000000000 */
[----:B------:R-:W-:Y:S01]  /*2850*/  ISETP.GT.U32.AND P0, PT, R29, R34, PT ;  /* 0x000000221d00720c */ /* 0x000fe20003f04070 */
[----:B------:R-:W-:Y:S02]  /*2860*/  IMAD.MOV.U32 R20, RZ, RZ, R8 ;  /* 0x000000ffff147224 */ /* 0x000fe400078e0008 */
[----:B------:R-:W-:Y:S01]  /*2870*/  IMAD.MOV.U32 R8, RZ, RZ, R6 ;  /* 0x000000ffff087224 */ /* 0x000fe200078e0006 */
[----:B------:R-:W0:Y:S01]  /*2880*/  F2I.FTZ.U32.TRUNC.NTZ R15, R15 ;  /* 0x0000000f000f7305 */ /* 0x000e22000021f000 */
[----:B------:R-:W-:Y:S02]  /*2890*/  LOP3.LUT R6, R33, R30, RZ, 0x3c, !PT ;  /* 0x0000001e21067212 */ /* 0x000fe400078e3cff */
[----:B------:R-:W-:-:S06]  /*28a0*/  IABS R33, UR9 ;  /* 0x0000000900217c13 */ /* 0x000fcc0008000000 */
[----:B------:R-:W-:Y:S01]  /*28b0*/  @!P0 IMAD.IADD R34, R34, 0x1, -R35 ;  /* 0x0000000122228824 */ /* 0x000fe200078e0a23 */
[----:B------:R-:W-:-:S03]  /*28c0*/  ISETP.NE.AND P0, PT, R26, RZ, PT ;  /* 0x000000ff1a00720c */ /* 0x000fc60003f05270 */
[----:B------:R-:W-:Y:S02]  /*28d0*/  @!P1 IMAD.MOV R34, RZ, RZ, -R34 ;  /* 0x000000ffff229224 */ /* 0x000fe400078e0a22 */
[----:B0-----:R-:W-:-:S04]  /*28e0*/  IMAD.MOV R14, RZ, RZ, -R15 ;  /* 0x000000ffff0e7224 */ /* 0x001fc800078e0a0f */
[----:B------:R-:W-:Y:S02]  /*28f0*/  IMAD R35, R14, R21, RZ ;  /* 0x000000150e237224 */ /* 0x000fe400078e02ff */
[----:B------:R-:W-:Y:S02]  /*2900*/  IMAD.MOV.U32 R14, RZ, RZ, RZ ;  /* 0x000000ffff0e7224 */ /* 0x000fe400078e00ff */
[----:B------:R-:W-:Y:S02]  /*2910*/  @!P0 LOP3.LUT R34, RZ, R26, RZ, 0x33, !PT ;  /* 0x0000001aff228212 */ /* 0x000fe400078e33ff */
[----:B------:R-:W-:Y:S02]  /*2920*/  IMAD.HI.U32 R14, R15, R35, R14 ;  /* 0x000000230f0e7227 */ /* 0x000fe400078e000e */
[----:B------:R-:W-:Y:S02]  /*2930*/  ISETP.GE.AND P0, PT, R34, R27, PT ;  /* 0x0000001b2200720c */ /* 0x000fe40003f06270 */
[----:B------:R-:W-:-:S05]  /*2940*/  IMAD.IADD R15, R6, 0x1, R7 ;  /* 0x00000001060f7824 */ /* 0x000fca00078e0207 */
[----:B------:R-:W-:-:S05]  /*2950*/  I2FP.F32.U32 R36, R15 ;  /* 0x0000000f00247245 */ /* 0x000fca0000201000 */
[----:B------:R-:W-:Y:S01]  /*2960*/  FFMA R9, R36, R9, 1.1641532182693481445e-10 ;  /* 0x2f00000024097423 */ /* 0x000fe20000000009 */
[----:B------:R-:W-:-:S03]  /*2970*/  IMAD.MOV R36, RZ, RZ, -R33 ;  /* 0x000000ffff247224 */ /* 0x000fc600078e0a21 */
[----:B------:R-:W-:-:S06]  /*2980*/  FMUL R9, R12, R9 ;  /* 0x000000090c097220 */ /* 0x000fcc0000400000 */
[----:B------:R-:W0:Y:S02]  /*2990*/  F2I.TRUNC.NTZ R9, R9 ;  /* 0x0000000900097305 */ /* 0x000e24000020f100 */
[----:B0-----:R-:W-:Y:S02]  /*29a0*/  IABS R15, R9 ;  /* 0x00000009000f7213 */ /* 0x001fe40000000000 */
[----:B------:R-:W-:Y:S01]  /*29b0*/  ISETP.GE.AND P2, PT, R9, RZ, PT ;  /* 0x000000ff0900720c */ /* 0x000fe20003f46270 */
[----:B------:R-:W-:Y:S02]  /*29c0*/  @P0 VIADD R9, R28, 0xffffffff ;  /* 0xffffffff1c090836 */ /* 0x000fe40000000000 */
[----:B------:R-:W-:-:S04]  /*29d0*/  IMAD.HI.U32 R14, R14, R15, RZ ;  /* 0x0000000f0e0e7227 */ /* 0x000fc800078e00ff */
[----:B------:R-:W-:Y:S02]  /*29e0*/  IMAD R36, R14, R36, R15 ;  /* 0x000000240e247224 */ /* 0x000fe400078e020f */
[----:B------:R-:W-:Y:S02]  /*29f0*/  @P0 IMAD.IADD R14, R28, 0x1, R27 ;  /* 0x000000011c0e0824 */ /* 0x000fe400078e021b */
[----:B------:R-:W-:Y:S01]  /*2a00*/  IMAD.MOV.U32 R15, RZ, RZ, 0x1 ;  /* 0x00000001ff0f7424 */ /* 0x000fe200078e00ff */
[----:B------:R-:W-:Y:S02]  /*2a10*/  ISETP.GT.U32.AND P1, PT, R21, R36, PT ;  /* 0x000000241500720c */ /* 0x000fe40003f24070 */
[----:B------:R-:W-:-:S11]  /*2a20*/  ISETP.GE.AND P3, PT, R34, R14, P0 ;  /* 0x0000000e2200720c */ /* 0x000fd60000766270 */
[----:B------:R-:W-:Y:S01]  /*2a30*/  @!P1 IMAD.IADD R36, R36, 0x1, -R21 ;  /* 0x0000000124249824 */ /* 0x000fe200078e0a15 */
[----:B------:R-:W-:Y:S01]  /*2a40*/  @P0 ISETP.GE.AND P1, PT, R34, R14, PT ;  /* 0x0000000e2200020c */ /* 0x000fe20003f26270 */
[--C-:B------:R-:W-:Y:S02]  /*2a50*/  @P3 IMAD.MOV R9, RZ, RZ, R28.reuse ;  /* 0x000000ffff093224 */ /* 0x100fe400078e021c */
[----:B------:R-:W-:Y:S01]  /*2a60*/  @P0 IMAD.MOV.U32 R14, RZ, RZ, R27 ;  /* 0x000000ffff0e0224 */ /* 0x000fe200078e001b */
[----:B------:R-:W-:Y:S01]  /*2a70*/  ISETP.GT.U32.AND P4, PT, R21, R36, PT ;  /* 0x000000241500720c */ /* 0x000fe20003f84070 */
[----:B------:R-:W-:Y:S02]  /*2a80*/  @!P0 VIADD R14, R27, 0xffffffff ;  /* 0xffffffff1b0e8836 */ /* 0x000fe40000000000 */
[----:B------:R-:W-:-:S04]  /*2a90*/  @!P0 IMAD.MOV.U32 R9, RZ, RZ, R28 ;  /* 0x000000ffff098224 */ /* 0x000fc800078e001c */
[----:B------:R-:W-:-:S06]  /*2aa0*/  IMAD.IADD R9, R14, 0x1, R9 ;  /* 0x000000010e097824 */ /* 0x000fcc00078e0209 */
[----:B------:R-:W-:Y:S01]  /*2ab0*/  @!P4 IMAD.IADD R36, R36, 0x1, -R21 ;  /* 0x000000012424c824 */ /* 0x000fe200078e0a15 */
[----:B------:R-:W-:-:S03]  /*2ac0*/  ISETP.NE.AND P4, PT, RZ, UR9, PT ;  /* 0x00000009ff007c0c */ /* 0x000fc6000bf85270 */
[----:B------:R-:W-:-:S10]  /*2ad0*/  @!P2 IMAD.MOV R36, RZ, RZ, -R36 ;  /* 0x000000ffff24a224 */ /* 0x000fd400078e0a24 */
[----:B------:R-:W-:-:S04]  /*2ae0*/  @!P4 LOP3.LUT R36, RZ, UR9, RZ, 0x33, !PT ;  /* 0x00000009ff24cc12 */ /* 0x000fc8000f8e33ff */
[C---:B------:R-:W-:Y:S02]  /*2af0*/  ISETP.GE.AND P3, PT, R36.reuse, R9, PT ;  /* 0x000000092400720c */ /* 0x040fe40003f66270 */
[----:B------:R-:W-:Y:S02]  /*2b00*/  ISETP.GE.AND P2, PT, R36, R14, PT ;  /* 0x0000000e2400720c */ /* 0x000fe40003f46270 */
[C---:B------:R-:W-:Y:S02]  /*2b10*/  SEL R14, R15.reuse, 0x2, !P3 ;  /* 0x000000020f0e7807 */ /* 0x040fe40005800000 */
[----:B------:R-:W-:Y:S01]  /*2b20*/  @P0 SEL R9, R15, 0x2, !P1 ;  /* 0x000000020f090807 */ /* 0x000fe20004800000 */
[----:B------:R-:W-:Y:S01]  /*2b30*/  @!P0 IMAD.MOV.U32 R9, RZ, RZ, RZ ;  /* 0x000000ffff098224 */ /* 0x000fe200078e00ff */
        /* <DEDUP_REMOVED lines=9> */
.L_x_47:
[----:B------:R-:W-:-:S13]  /*2bd0*/  ISETP.NE.AND P0, PT, R9, 0x3, PT ;  /* 0x000000030900780c */ /* 0x000fda0003f05270 */
[----:B------:R-:W-:Y:S02]  /*2be0*/  @P0 VIADD R27, R27, 0x1 ;  /* 0x000000011b1b0836 */ /* 0x000fe40000000000 */
[----:B------:R-:W-:-:S07]  /*2bf0*/  @!P0 VIADD R28, R28, 0x1 ;  /* 0x000000011c1c8836 */ /* 0x000fce0000000000 */
.L_x_48:
[----:B------:R-:W-:Y:S05]  /*2c00*/  BSYNC.RECONVERGENT B1 ;  /* 0x0000000000017941 */ /* 0x000fea0003800200 */
.L_x_46:
[----:B------:R-:W-:Y:S01]  /*2c10*/  ISETP.GT.AND P2, PT, R27, RZ, PT ;  /* 0x000000ff1b00720c */ /* 0x000fe20003f44270 */
[----:B------:R-:W-:Y:S01]  /*2c20*/  IMAD.MOV.U32 R9, RZ, RZ, RZ ;  /* 0x000000ffff097224 */ /* 0x000fe200078e00ff */
[----:B------:R-:W-:Y:S01]  /*2c30*/  R2UR UR12, R16 ;  /* 0x00000000100c72ca */ /* 0x000fe200000e0000 */
[----:B------:R-:W-:Y:S01]  /*2c40*/  IMAD.MOV.U32 R21, RZ, RZ, 0x1 ;  /* 0x00000001ff157424 */ /* 0x000fe200078e00ff */
[----:B------:R-:W-:Y:S01]  /*2c50*/  R2UR UR13, R17 ;  /* 0x00000000110d72ca */ /* 0x000fe200000e0000 */
[----:B------:R-:W-:Y:S01]  /*2c60*/  IMAD.MOV.U32 R33, RZ, RZ, R3 ;  /* 0x000000ffff217224 */ /* 0x000fe200078e0003 */
[----:B------:R-:W-:Y:S01]  /*2c70*/  ISETP.NE.AND P3, PT, R27, RZ, PT ;  /* 0x000000ff1b00720c */ /* 0x000fe20003f65270 */
[----:B------:R-:W-:Y:S01]  /*2c80*/  IMAD.MOV.U32 R34, RZ, RZ, R20 ;  /* 0x000000ffff227224 */ /* 0x000fe200078e0014 */
[----:B------:R-:W-:-:S05]  /*2c90*/  ISETP.NE.AND P1, PT, R28, RZ, PT ;  /* 0x000000ff1c00720c */ /* 0x000fca0003f25270 */
[C---:B------:R-:W-:Y:S01]  /*2ca0*/  @P2 VIADD R14, R27.reuse, 0xffffffff ;  /* 0xffffffff1b0e2836 */ /* 0x040fe20000000000 */
[----:B------:R-:W-:Y:S01]  /*2cb0*/  @P2 SEL R32, R32, 0x1, P1 ;  /* 0x0000000120202807 */ /* 0x000fe20000800000 */
[----:B------:R-:W-:-:S04]  /*2cc0*/  @P2 VIADD R15, R27, 0xfffffffe ;  /* 0xfffffffe1b0f2836 */ /* 0x000fc80000000000 */
[----:B------:R-:W-:-:S05]  /*2cd0*/  @P2 IMAD.WIDE.U32 R14, R14, R15, RZ ;  /* 0x0000000f0e0e2225 */ /* 0x000fca00078e00ff */
[----:B------:R-:W-:-:S05]  /*2ce0*/  @P2 SHF.R.U64 R14, R14, 0x1, R15 ;  /* 0x000000010e0e2819 */ /* 0x000fca000000120f */
[----:B------:R-:W-:-:S04]  /*2cf0*/  @P2 IMAD R14, R27, R26, -R14 ;  /* 0x0000001a1b0e2224 */ /* 0x000fc800078e0a0e */
[----:B------:R-:W-:-:S04]  /*2d00*/  @P2 VIADD R9, R14, 0x1 ;  /* 0x000000010e092836 */ /* 0x000fc80000000000 */
[----:B------:R-:W-:-:S05]  /*2d10*/  IMAD.IADD R9, R28, 0x1, R9 ;  /* 0x000000011c097824 */ /* 0x000fca00078e0209 */
[----:B------:R-:W-:-:S04]  /*2d20*/  IADD3 R14, P0, PT, R9, R4, RZ ;  /* 0x00000004090e7210 */ /* 0x000fc80007f1e0ff */
[----:B------:R-:W-:Y:S02]  /*2d30*/  LEA.HI.X.SX32 R15, R9, R5, 0x1, P0 ;  /* 0x00000005090f7211 */ /* 0x000fe400000f0eff */
[----:B------:R-:W-:Y:S02]  /*2d40*/  ISETP.NE.AND P0, PT, R28, RZ, PT ;  /* 0x000000ff1c00720c */ /* 0x000fe40003f05270 */
[----:B------:R-:W-:-:S05]  /*2d50*/  PRMT R9, R21, 0x7610, R9 ;  /* 0x0000761015097816 */ /* 0x000fca0000000009 */
[----:B------:R0:W-:Y:S06]  /*2d60*/  ST.E.U8 desc[UR12][R14.64], R9 ;  /* 0x000000090e007985 */ /* 0x0001ec000c10110c */
[----:B------:R-:W-:Y:S05]  /*2d70*/  @P0 BRA P3, `(.L_x_49) ;  /* 0xfffffff800280947 */ /* 0x000fea000183ffff */
[----:B------:R-:W-:Y:S05]  /*2d80*/  BSYNC.RECONVERGENT B0 ;  /* 0x0000000000007941 */ /* 0x000fea0003800200 */
.L_x_45:
[----:B------:R-:W1:Y:S01]  /*2d90*/  LDCU UR5, c[0x0][0x390] ;  /* 0x00007200ff0577ac */ /* 0x000e620008000800 */
[----:B------:R-:W-:Y:S01]  /*2da0*/  BSSY.RECONVERGENT B0, `(.L_x_50) ;  /* 0x000001f000007945 */ /* 0x000fe20003800200 */
[----:B------:R-:W2:Y:S01]  /*2db0*/  LDCU UR11, c[0x0][0x390] ;  /* 0x00007200ff0b77ac */ /* 0x000ea20008000800 */
[----:B-1----:R-:W-:-:S05]  /*2dc0*/  IMAD.U32 R21, RZ, RZ, UR5 ;  /* 0x00000005ff157e24 */ /* 0x002fca000f8e00ff */
[----:B------:R-:W-:-:S13]  /*2dd0*/  ISETP.GE.AND P0, PT, R0, R21, PT ;  /* 0x000000150000720c */ /* 0x000fda0003f06270 */
[----:B--2---:R-:W-:Y:S05]  /*2de0*/  @P0 BRA `(.L_x_51) ;  /* 0x0000000000680947 */ /* 0x004fea0003800000 */
[----:B0-----:R-:W-:-:S07]  /*2df0*/  IMAD.MOV.U32 R9, RZ, RZ, R0 ;  /* 0x000000ffff097224 */ /* 0x001fce00078e0000 */
.L_x_54:
        /* <DEDUP_REMOVED lines=11> */
[----:B------:R-:W0:Y:S01]  /*2eb0*/  @P0 S2R R15, SR_CgaCtaId ;  /* 0x00000000000f0919 */ /* 0x000e220000008800 */
[----:B------:R-:W-:-:S04]  /*2ec0*/  @P0 MOV R14, 0x400 ;  /* 0x00000400000e0802 */ /* 0x000fc80000000f00 */
[----:B0-----:R-:W-:-:S05]  /*2ed0*/  @P0 LEA R14, R15, R14, 0x18 ;  /* 0x0000000e0f0e0211 */ /* 0x001fca00078ec0ff */
[----:B------:R-:W-:-:S05]  /*2ee0*/  @P0 IMAD R14, R9, 0x4, R14 ;  /* 0x00000004090e0824 */ /* 0x000fca00078e020e */
[----:B------:R-:W0:Y:S02]  /*2ef0*/  @P0 LDS R15, [R14] ;  /* 0x000000000e0f0984 */ /* 0x000e240000000800 */
[----:B0-----:R-:W-:-:S05]  /*2f00*/  @P0 VIADD R15, R15, 0x1 ;  /* 0x000000010f0f0836 */ /* 0x001fca0000000000 */
[----:B------:R-:W-:Y:S04]  /*2f10*/  @P0 STS [R14], R15 ;  /* 0x0000000f0e000388 */ /* 0x000fe80000000800 */
[----:B------:R-:W0:Y:S02]  /*2f20*/  LDS R27, [R26] ;  /* 0x000000001a1b7984 */ /* 0x000e240000000800 */
[----:B0-----:R-:W-:-:S05]  /*2f30*/  VIADD R27, R27, 0x1 ;  /* 0x000000011b1b7836 */ /* 0x001fca0000000000 */
[----:B------:R0:W-:Y:S02]  /*2f40*/  STS [R26], R27 ;  /* 0x0000001b1a007388 */ /* 0x0001e40000000800 */
.L_x_53:
[----:B------:R-:W-:Y:S05]  /*2f50*/  BSYNC.RECONVERGENT B1 ;  /* 0x0000000000017941 */ /* 0x000fea0003800200 */
.L_x_52:
[----:B------:R-:W-:-:S05]  /*2f60*/  IMAD.IADD R9, R2, 0x1, R9 ;  /* 0x0000000102097824 */ /* 0x000fca00078e0209 */
[----:B------:R-:W-:-:S13]  /*2f70*/  ISETP.GE.AND P0, PT, R9, R21, PT ;  /* 0x000000150900720c */ /* 0x000fda0003f06270 */
[----:B------:R-:W-:Y:S05]  /*2f80*/  @!P0 BRA `(.L_x_54) ;  /* 0xfffffffc009c8947 */ /* 0x000fea000383ffff */
.L_x_51:
[----:B------:R-:W-:Y:S05]  /*2f90*/  BSYNC.RECONVERGENT B0 ;  /* 0x0000000000007941 */ /* 0x000fea0003800200 */
.L_x_50:
[----:B0-----:R-:W-:Y:S01]  /*2fa0*/  IMAD.MOV.U32 R9, RZ, RZ, R30 ;  /* 0x000000ffff097224 */ /* 0x001fe200078e001e */
[----:B------:R-:W-:Y:S06]  /*2fb0*/  BRA.U UP1, `(.L_x_55) ;  /* 0xffffffe901147547 */ /* 0x000fec000b83ffff */
.L_x_15:
[----:B------:R-:W-:Y:S02]  /*2fc0*/  MOV R0, 0x48 ;  /* 0x0000004800007802 */ /* 0x000fe40000000f00 */
[----:B------:R-:W-:Y:S02]  /*2fd0*/  ISETP.GE.AND P0, PT, R19, R21, PT ;  /* 0x000000151300720c */ /* 0x000fe40003f06270 */
[----:B------:R0:W2:Y:S02]  /*2fe0*/  LDC.64 R6, c[0x4][R0] ;  /* 0x0100000000067b82 */ /* 0x0000a40000000a00 */
[----:B------:R-:W-:-:S09]  /*2ff0*/  P2R R22, PR, RZ, 0x1 ;  /* 0x00000001ff167803 */ /* 0x000fd20000000000 */
[----:B------:R-:W-:-:S07]  /*3000*/  LEPC R20, `(.L_x_56) ;  /* 0x000000001014794e */ /* 0x000fce0000000000 */
[----:B012---:R-:W-:Y:S05]  /*3010*/  CALL.ABS.NOINC R6 ;  /* 0x0000000006007343 */ /* 0x007fea0003c00000 */
.L_x_56:
[----:B------:R-:W-:Y:S05]  /*3020*/  WARPSYNC.ALL ;  /* 0x0000000000007948 */ /* 0x000fea0003800000 */
[----:B------:R-:W-:Y:S01]  /*3030*/  BAR.SYNC.DEFER_BLOCKING 0x0 ;  /* 0x0000000000007b1d */ /* 0x000fe20000010000 */
[----:B------:R-:W-:-:S13]  /*3040*/  ISETP.NE.AND P6, PT, R22, RZ, PT ;  /* 0x000000ff1600720c */ /* 0x000fda0003fc5270 */
[----:B------:R-:W-:Y:S05]  /*3050*/  @P6 EXIT ;  /* 0x000000000000694d */ /* 0x000fea0003800000 */
[----:B------:R-:W0:Y:S01]  /*3060*/  S2UR UR5, SR_CgaCtaId ;  /* 0x00000000000579c3 */ /* 0x000e220000008800 */
[----:B------:R-:W-:Y:S01]  /*3070*/  UMOV UR4, 0x400 ;  /* 0x0000040000047882 */ /* 0x000fe20000000000 */
[----:B------:R-:W1:Y:S06]  /*3080*/  LDCU UR6, c[0x0][0x390] ;  /* 0x00007200ff0677ac */ /* 0x000e6c0008000800 */
[----:B------:R-:W2:Y:S08]  /*3090*/  LDC.64 R8, c[0x0][0x380] ;  /* 0x0000e000ff087b82 */ /* 0x000eb00000000a00 */
[----:B------:R-:W3:Y:S01]  /*30a0*/  LDC.64 R10, c[0x0][0x388] ;  /* 0x0000e200ff0a7b82 */ /* 0x000ee20000000a00 */
[----:B01----:R-:W-:-:S12]  /*30b0*/  ULEA UR4, UR5, UR4, 0x18 ;  /* 0x0000000405047291 */ /* 0x003fd8000f8ec0ff */
.L_x_57:
[C---:B------:R-:W-:Y:S01]  /*30c0*/  LEA R0, R19.reuse, UR4, 0x2 ;  /* 0x0000000413007c11 */ /* 0x040fe2000f8e10ff */
[C---:B------:R-:W-:Y:S01]  /*30d0*/  IMAD R12, R19.reuse, 0x4, R18 ;  /* 0x00000004130c7824 */ /* 0x040fe200078e0212 */
[C---:B------:R-:W-:Y:S01]  /*30e0*/  R2UR UR8, R16.reuse ;  /* 0x00000000100872ca */ /* 0x040fe200000e0000 */
[----:B0-2---:R-:W-:Y:S01]  /*30f0*/  IMAD.WIDE R4, R19, 0x4, R8 ;  /* 0x0000000413047825 */ /* 0x005fe200078e0208 */
[----:B------:R-:W-:Y:S01]  /*3100*/  R2UR UR9, R17 ;  /* 0x00000000110972ca */ /* 0x000fe200000e0000 */
[----:B------:R-:W0:Y:S01]  /*3110*/  LDS R3, [R0] ;  /* 0x0000000000037984 */ /* 0x000e220000000800 */
[----:B------:R-:W-:Y:S01]  /*3120*/  R2UR UR10, R16 ;  /* 0x00000000100a72ca */ /* 0x000fe200000e0000 */
[----:B---3--:R-:W-:Y:S01]  /*3130*/  IMAD.WIDE R6, R19, 0x4, R10 ;  /* 0x0000000413067825 */ /* 0x008fe200078e020a */
[----:B------:R-:W-:Y:S01]  /*3140*/  R2UR UR11, R17 ;  /* 0x00000000110b72ca */ /* 0x000fe200000e0000 */
[----:B------:R-:W1:Y:S02]  /*3150*/  LDS R13, [R12] ;  /* 0x000000000c0d7984 */ /* 0x000e640000000800 */
[----:B------:R-:W-:-:S05]  /*3160*/  IMAD.IADD R19, R2, 0x1, R19 ;  /* 0x0000000102137824 */ /* 0x000fca00078e0213 */
[----:B------:R-:W-:Y:S01]  /*3170*/  ISETP.GE.AND P0, PT, R19, UR6, PT ;  /* 0x0000000613007c0c */ /* 0x000fe2000bf06270 */
[----:B0-----:R0:W-:Y:S04]  /*3180*/  STG.E desc[UR8][R4.64], R3 ;  /* 0x0000000304007986 */ /* 0x0011e8000c101908 */
[----:B-1----:R0:W-:Y:S08]  /*3190*/  STG.E desc[UR10][R6.64], R13 ;  /* 0x0000000d06007986 */ /* 0x0021f0000c10190a */
[----:B------:R-:W-:Y:S05]  /*31a0*/  @!P0 BRA `(.L_x_57) ;  /* 0xfffffffc00c48947 */ /* 0x000fea000383ffff */
[----:B------:R-:W-:Y:S05]  /*31b0*/  EXIT ;  /* 0x000000000000794d */ /* 0x000fea0003800000 */
.L_x_58:
        /* <DEDUP_REMOVED lines=12> */
.L_x_62:


//--------------------- .text._Z9addKernelPiPKiS1_ --------------------------
	.section	.text._Z9addKernelPiPKiS1_,"ax",@progbits
	.align	128
        .global         _Z9addKernelPiPKiS1_
        .type           _Z9addKernelPiPKiS1_,@function
        .size           _Z9addKernelPiPKiS1_,(.L_x_63 - _Z9addKernelPiPKiS1_)
        .other          _Z9addKernelPiPKiS1_,@"STO_CUDA_ENTRY STV_DEFAULT"
_Z9addKernelPiPKiS1_:
.text._Z9addKernelPiPKiS1_:
[----:B------:R-:W-:Y:S01]  /*0000*/  LDC R1, c[0x0][0x37c] ;  /* 0x0000df00ff017b82 */ /* 0x000fe20000000800 */
[----:B------:R-:W0:Y:S07]  /*0010*/  S2R R9, SR_TID.X ;  /* 0x0000000000097919 */ /* 0x000e2e0000002100 */
[----:B------:R-:W0:Y:S01]  /*0020*/  LDC.64 R2, c[0x0][0x388] ;  /* 0x0000e200ff027b82 */ /* 0x000e220000000a00 */
[----:B------:R-:W1:Y:S07]  /*0030*/  LDCU.64 UR4, c[0x0][0x358] ;  /* 0x00006b00ff0477ac */ /* 0x000e6e0008000a00 */
[----:B------:R-:W2:Y:S08]  /*0040*/  LDC.64 R4, c[0x0][0x390] ;  /* 0x0000e400ff047b82 */ /* 0x000eb00000000a00 */
[----:B------:R-:W3:Y:S01]  /*0050*/  LDC.64 R6, c[0x0][0x380] ;  /* 0x0000e000ff067b82 */ /* 0x000ee20000000a00 */
[----:B0-----:R-:W-:-:S04]  /*0060*/  IMAD.WIDE.U32 R2, R9, 0x4, R2 ;  /* 0x0000000409027825 */ /* 0x001fc800078e0002 */
[C---:B--2---:R-:W-:Y:S02]  /*0070*/  IMAD.WIDE.U32 R4, R9.reuse, 0x4, R4 ;  /* 0x0000000409047825 */ /* 0x044fe400078e0004 */
[----:B-1----:R-:W2:Y:S04]  /*0080*/  LDG.E R2, desc[UR4][R2.64] ;  /* 0x0000000402027981 */ /* 0x002ea8000c1e1900 */
[----:B------:R-:W2:Y:S01]  /*0090*/  LDG.E R5, desc[UR4][R4.64] ;  /* 0x0000000404057981 */ /* 0x000ea2000c1e1900 */
[----:B---3--:R-:W-:Y:S01]  /*00a0*/  IMAD.WIDE.U32 R6, R9, 0x4, R6 ;  /* 0x0000000409067825 */ /* 0x008fe200078e0006 */
[----:B--2---:R-:W-:-:S05]  /*00b0*/  IADD3 R9, PT, PT, R2, R5, RZ ;  /* 0x0000000502097210 */ /* 0x004fca0007ffe0ff */
[----:B------:R-:W-:Y:S01]  /*00c0*/  STG.E desc[UR4][R6.64], R9 ;  /* 0x0000000906007986 */ /* 0x000fe2000c101904 */
[----:B------:R-:W-:Y:S05]  /*00d0*/  EXIT ;  /* 0x000000000000794d */ /* 0x000fea0003800000 */
.L_x_59:
        /* <DEDUP_REMOVED lines=10> */
.L_x_63:


//--------------------- .nv.global.init           --------------------------
	.section	.nv.global.init,"aw",@progbits
	.align	4
.nv.global.init:
	.type		mrg32k3aM1SubSeq,@object
	.size		mrg32k3aM1SubSeq,(mrg32k3aM2SubSeq - mrg32k3aM1SubSeq)
mrg32k3aM1SubSeq:
        /*0000*/ 	.byte	0x0b, 0xcc, 0xee, 0x04, 0x73, 0x29, 0x8b, 0x6f, 0xf6, 0x53, 0x03, 0xf6, 0x23, 0xf6, 0xea, 0xda
        /* <DEDUP_REMOVED lines=125> */
	.type		mrg32k3aM2SubSeq,@object
	.size		mrg32k3aM2SubSeq,(mrg32k3aM1 - mrg32k3aM2SubSeq)
mrg32k3aM2SubSeq:
        /* <DEDUP_REMOVED lines=126> */
	.type		mrg32k3aM1,@object
	.size		mrg32k3aM1,(mrg32k3aM1Seq - mrg32k3aM1)
mrg32k3aM1:
        /* <DEDUP_REMOVED lines=144> */
	.type		mrg32k3aM1Seq,@object
	.size		mrg32k3aM1Seq,(mrg32k3aM2 - mrg32k3aM1Seq)
mrg32k3aM1Seq:
        /* <DEDUP_REMOVED lines=144> */
	.type		mrg32k3aM2,@object
	.size		mrg32k3aM2,(mrg32k3aM2Seq - mrg32k3aM2)
mrg32k3aM2:
        /* <DEDUP_REMOVED lines=144> */
	.type		mrg32k3aM2Seq,@object
	.size		mrg32k3aM2Seq,(precalc_xorwow_matrix - mrg32k3aM2Seq)
mrg32k3aM2Seq:
        /* <DEDUP_REMOVED lines=144> */
	.type		precalc_xorwow_matrix,@object
	.size		precalc_xorwow_matrix,(precalc_xorwow_offset_matrix - precalc_xorwow_matrix)
precalc_xorwow_matrix:
        /* <DEDUP_REMOVED lines=6400> */
	.type		precalc_xorwow_offset_matrix,@object
	.size		precalc_xorwow_offset_matrix,(.L_1 - precalc_xorwow_offset_matrix)
precalc_xorwow_offset_matrix:
        /* <DEDUP_REMOVED lines=6400> */
.L_1:


//--------------------- .nv.shared._Z22CalculateProbabilitiesPiS_Pdi --------------------------
	.section	.nv.shared._Z22CalculateProbabilitiesPiS_Pdi,"aw",@nobits
	.sectionflags	@""
	.align	16
	.zero		1024


//--------------------- .nv.shared.reserved.0     --------------------------
	.section	.nv.shared.reserved.0,"aw",@nobits
	.weak		__nv_reservedSMEM_offset_0_alias
	.size		__nv_reservedSMEM_offset_0_alias, 0, 64
	.other		__nv_reservedSMEM_offset_0_alias,@"STO_CUDA_RESERVED_SHARED STV_DEFAULT"
__nv_reservedSMEM_offset_0_alias:
	.zero		0
	.zero		64


//--------------------- .nv.shared._Z10MonteCarloPiS_iiii --------------------------
	.section	.nv.shared._Z10MonteCarloPiS_iiii,"aw",@nobits
	.sectionflags	@""
	.align	16
	.zero		1024


//--------------------- .nv.shared._Z9addKernelPiPKiS1_ --------------------------
	.section	.nv.shared._Z9addKernelPiPKiS1_,"aw",@nobits
	.sectionflags	@""
	.align	16
	.zero		1024


//--------------------- .nv.constant0._Z22CalculateProbabilitiesPiS_Pdi --------------------------
	.section	.nv.constant0._Z22CalculateProbabilitiesPiS_Pdi,"a",@progbits
	.sectionflags	@""
	.align	4
.nv.constant0._Z22CalculateProbabilitiesPiS_Pdi:
	.zero		924


//--------------------- .nv.constant0._Z10MonteCarloPiS_iiii --------------------------
	.section	.nv.constant0._Z10MonteCarloPiS_iiii,"a",@progbits
	.sectionflags	@""
	.align	4
.nv.constant0._Z10MonteCarloPiS_iiii:
	.zero		928


//--------------------- .nv.constant0._Z9addKernelPiPKiS1_ --------------------------
	.section	.nv.constant0._Z9addKernelPiPKiS1_,"a",@progbits
	.sectionflags	@""
	.align	4
.nv.constant0._Z9addKernelPiPKiS1_:
	.zero		920


//--------------------- SYMBOLS --------------------------

	.type		.nv.reservedSmem.offset0,@object
	.size		.nv.reservedSmem.offset0,0x4
	.type		.nv.reservedSmem.cap,@object
	.size		.nv.reservedSmem.cap,0x4
	.type		malloc,@function
	.type		free,@function
